// auto-generated by cutlass_sweep.epilogue — config: {"arch": "sm_100", "cluster_m": 2, "cluster_n": 1, "dtype": "fp16", "fusion": "bias", "tile_k": 64, "tile_m": 128, "tile_n": 256}
#include "cutlass/cutlass.h"
#include "cutlass/gemm/collective/collective_builder.hpp"
#include "cutlass/gemm/device/gemm_universal_adapter.h"
#include "cutlass/gemm/kernel/gemm_universal.hpp"
#include "cutlass/epilogue/collective/collective_builder.hpp"
#include "cutlass/epilogue/fusion/operations.hpp"
#include "cutlass/epilogue/thread/activation.h"

using Elem = cutlass::half_t;
using Acc  = float;
using TileShape    = cute::Shape<cute::_128, cute::_256, cute::_64>;
using ClusterShape = cute::Shape<cute::_2, cute::_1, cute::_1>;
using FusionOp     = cutlass::epilogue::fusion::LinCombPerRowBias<Elem, Acc>;

using CollectiveEpilogue = typename cutlass::epilogue::collective::CollectiveBuilder<
    cutlass::arch::Sm100, cutlass::arch::OpClassTensorOp,
    TileShape, ClusterShape,
    cutlass::epilogue::collective::EpilogueTileAuto,
    Acc, Acc,
    Elem, cutlass::layout::RowMajor, 128 / cutlass::sizeof_bits<Elem>::value,
    Elem, cutlass::layout::RowMajor, 128 / cutlass::sizeof_bits<Elem>::value,
    cutlass::epilogue::collective::EpilogueScheduleAuto,
    FusionOp
  >::CollectiveOp;

using CollectiveMainloop = typename cutlass::gemm::collective::CollectiveBuilder<
    cutlass::arch::Sm100, cutlass::arch::OpClassTensorOp,
    Elem, cutlass::layout::RowMajor, 128 / cutlass::sizeof_bits<Elem>::value,
    Elem, cutlass::layout::ColumnMajor, 128 / cutlass::sizeof_bits<Elem>::value,
    Acc,
    TileShape, ClusterShape,
    cutlass::gemm::collective::StageCountAutoCarveout<
        static_cast<int>(sizeof(typename CollectiveEpilogue::SharedStorage))>,
    cutlass::gemm::collective::KernelScheduleAuto
  >::CollectiveOp;

using GemmKernel = cutlass::gemm::kernel::GemmUniversal<
    cute::Shape<int,int,int,int>, CollectiveMainloop, CollectiveEpilogue>;
using Gemm = cutlass::gemm::device::GemmUniversalAdapter<GemmKernel>;

auto* _anchor = &cutlass::device_kernel<GemmKernel>;


// ===== COMPILED SASS (sm_100a) =====

	.target	sm_100a

	.elftype	@"ET_EXEC"


//--------------------- .note.nv.tkinfo           --------------------------
	.section	.note.nv.tkinfo,"",@"SHT_NOTE"
	.sectionflags	@"SHF_NOTE_NV_TKINFO"
	.tkinfo
        /*0018*/ 	.word	0x00000002
        /*0030*/ 	.string	""
        /*0030*/ 	.string	"ptxas"
        /*0030*/ 	.string	"Cuda compilation tools, release 13.0, V13.0.88"
        /*0030*/ 	.string	"Build cuda_13.0.r13.0/compiler.36424714_0"
        /*0030*/ 	.string	"-arch sm_100a -m 64 "



//--------------------- .note.nv.cuinfo           --------------------------
	.section	.note.nv.cuinfo,"",@"SHT_NOTE"
	.sectionflags	@"SHF_NOTE_NV_CUINFO"
        /*0018*/ 	.short	0x0002
        /*001a*/ 	.short	0x0064
        /*001c*/ 	.short	0x0082
	.zero		2


//--------------------- .nv.info                  --------------------------
	.section	.nv.info,"",@"SHT_CUDA_INFO"
	.align	4


	//----- nvinfo : EIATTR_REGCOUNT
	.align		4
        /*0000*/ 	.byte	0x04, 0x2f
        /*0002*/ 	.short	(.L_19 - .L_18)
	.align		4
.L_18:
        /*0004*/ 	.word	index@(_ZN7cutlass13device_kernelINS_4gemm6kernel13GemmUniversalIN4cute5tupleIJiiiiEEENS1_10collective13CollectiveMmaINS1_35MainloopSm100TmaUmmaWarpSpecializedILi8ELi2ELi4ENS5_IJNS4_1CILi2EEENSA_ILi1EEESC_EEEEENS5_IJNSA_ILi128EEENSA_ILi256EEENSA_ILi64EEEEEENS_6half_tENS5_IJlSC_lEEESJ_SK_NS4_8TiledMMAINS4_8MMA_AtomIJNS4_26SM100_MMA_F16BF16_2x1SM_SSISJ_SJ_fLi128ELi256ELNS4_4UMMA5MajorE0ELSP_0ELNSO_7ScaleInE0ELSQ_0EEEEEENS4_6LayoutINS5_IJSC_SC_SC_EEENS5_IJNSA_ILi0EEESV_SV_EEEEENS5_IJNS4_10UnderscoreESY_SY_EEEEENS4_18SM100_TMA_2SM_LOADENS4_14ComposedLayoutINS4_7SwizzleILi3ELi4ELi3EEENS4_18smem_ptr_flag_bitsILi16EEENST_INS5_IJNSA_ILi8EEESH_EEENS5_IJSH_SC_EEEEEEEvNS4_8identityES11_S1B_vS1C_EENS_8epilogue10collective18CollectiveEpilogueINS1E_23Sm100TmaWarpSpecializedILi4ELi2ELi32ELb1ELb0EEEJNS5_IJSH_SG_SH_EEENS5_IJNST_ISH_SC_EENST_INS5_IJNSA_ILi32EEESB_EEENS5_IJSC_SF_EEEEEEEESJ_SK_SJ_SK_NS1E_6fusion15FusionCallbacksIS1I_NS1Q_17LinCombPerRowBiasISJ_fSJ_SJ_fLi8ELNS_15FloatRoundStyleE2EEES1J_S1P_JEEENS4_5SM1004TMEM4LOAD26SM100_TMEM_LOAD_32dp32b32xENS4_13SM90_TMA_LOADENS12_INS13_ILi2ELi4ELi3EEES16_NST_INS5_IJS17_S1L_EEENS5_IJS1L_SC_EEEEEEENS4_39AutoVectorizingCopyWithAssumedAlignmentILi128EEENS4_14SM90_TMA_STOREES25_S27_S27_EEEvvEEEEvNT_6ParamsE)
        /*0008*/ 	.word	0x0000007b


	//----- nvinfo : EIATTR_FRAME_SIZE
	.align		4
.L_19:
        /*000c*/ 	.byte	0x04, 0x11
        /*000e*/ 	.short	(.L_21 - .L_20)
	.align		4
.L_20:
        /*0010*/ 	.word	index@($__internal_2_$__cuda_sm10x_tcgen05_guardrail_trap_unallocated_columns_being_dealloced)
        /*0014*/ 	.word	0x00000000


	//----- nvinfo : EIATTR_FRAME_SIZE
	.align		4
.L_21:
        /*0018*/ 	.byte	0x04, 0x11
        /*001a*/ 	.short	(.L_23 - .L_22)
	.align		4
.L_22:
        /*001c*/ 	.word	index@($__internal_1_$__cuda_sm10x_tcgen05_guardrail_trap_phase_invalid_during_alloc)
        /*0020*/ 	.word	0x00000000


	//----- nvinfo : EIATTR_FRAME_SIZE
	.align		4
.L_23:
        /*0024*/ 	.byte	0x04, 0x11
        /*0026*/ 	.short	(.L_25 - .L_24)
	.align		4
.L_24:
        /*0028*/ 	.word	index@($__internal_0_$__cuda_sm10x_tcgen05_guardrail_trap_col_being_dealloced_not_returned_by_alloc)
        /*002c*/ 	.word	0x00000000


	//----- nvinfo : EIATTR_FRAME_SIZE
	.align		4
.L_25:
        /*0030*/ 	.byte	0x04, 0x11
        /*0032*/ 	.short	(.L_27 - .L_26)
	.align		4
.L_26:
        /*0034*/ 	.word	index@(_ZN7cutlass13device_kernelINS_4gemm6kernel13GemmUniversalIN4cute5tupleIJiiiiEEENS1_10collective13CollectiveMmaINS1_35MainloopSm100TmaUmmaWarpSpecializedILi8ELi2ELi4ENS5_IJNS4_1CILi2EEENSA_ILi1EEESC_EEEEENS5_IJNSA_ILi128EEENSA_ILi256EEENSA_ILi64EEEEEENS_6half_tENS5_IJlSC_lEEESJ_SK_NS4_8TiledMMAINS4_8MMA_AtomIJNS4_26SM100_MMA_F16BF16_2x1SM_SSISJ_SJ_fLi128ELi256ELNS4_4UMMA5MajorE0ELSP_0ELNSO_7ScaleInE0ELSQ_0EEEEEENS4_6LayoutINS5_IJSC_SC_SC_EEENS5_IJNSA_ILi0EEESV_SV_EEEEENS5_IJNS4_10UnderscoreESY_SY_EEEEENS4_18SM100_TMA_2SM_LOADENS4_14ComposedLayoutINS4_7SwizzleILi3ELi4ELi3EEENS4_18smem_ptr_flag_bitsILi16EEENST_INS5_IJNSA_ILi8EEESH_EEENS5_IJSH_SC_EEEEEEEvNS4_8identityES11_S1B_vS1C_EENS_8epilogue10collective18CollectiveEpilogueINS1E_23Sm100TmaWarpSpecializedILi4ELi2ELi32ELb1ELb0EEEJNS5_IJSH_SG_SH_EEENS5_IJNST_ISH_SC_EENST_INS5_IJNSA_ILi32EEESB_EEENS5_IJSC_SF_EEEEEEEESJ_SK_SJ_SK_NS1E_6fusion15FusionCallbacksIS1I_NS1Q_17LinCombPerRowBiasISJ_fSJ_SJ_fLi8ELNS_15FloatRoundStyleE2EEES1J_S1P_JEEENS4_5SM1004TMEM4LOAD26SM100_TMEM_LOAD_32dp32b32xENS4_13SM90_TMA_LOADENS12_INS13_ILi2ELi4ELi3EEES16_NST_INS5_IJS17_S1L_EEENS5_IJS1L_SC_EEEEEEENS4_39AutoVectorizingCopyWithAssumedAlignmentILi128EEENS4_14SM90_TMA_STOREES25_S27_S27_EEEvvEEEEvNT_6ParamsE)
        /*0038*/ 	.word	0x00000000


	//----- nvinfo : EIATTR_MIN_STACK_SIZE
	.align		4
.L_27:
        /*003c*/ 	.byte	0x04, 0x12
        /*003e*/ 	.short	(.L_29 - .L_28)
	.align		4
.L_28:
        /*0040*/ 	.word	index@(_ZN7cutlass13device_kernelINS_4gemm6kernel13GemmUniversalIN4cute5tupleIJiiiiEEENS1_10collective13CollectiveMmaINS1_35MainloopSm100TmaUmmaWarpSpecializedILi8ELi2ELi4ENS5_IJNS4_1CILi2EEENSA_ILi1EEESC_EEEEENS5_IJNSA_ILi128EEENSA_ILi256EEENSA_ILi64EEEEEENS_6half_tENS5_IJlSC_lEEESJ_SK_NS4_8TiledMMAINS4_8MMA_AtomIJNS4_26SM100_MMA_F16BF16_2x1SM_SSISJ_SJ_fLi128ELi256ELNS4_4UMMA5MajorE0ELSP_0ELNSO_7ScaleInE0ELSQ_0EEEEEENS4_6LayoutINS5_IJSC_SC_SC_EEENS5_IJNSA_ILi0EEESV_SV_EEEEENS5_IJNS4_10UnderscoreESY_SY_EEEEENS4_18SM100_TMA_2SM_LOADENS4_14ComposedLayoutINS4_7SwizzleILi3ELi4ELi3EEENS4_18smem_ptr_flag_bitsILi16EEENST_INS5_IJNSA_ILi8EEESH_EEENS5_IJSH_SC_EEEEEEEvNS4_8identityES11_S1B_vS1C_EENS_8epilogue10collective18CollectiveEpilogueINS1E_23Sm100TmaWarpSpecializedILi4ELi2ELi32ELb1ELb0EEEJNS5_IJSH_SG_SH_EEENS5_IJNST_ISH_SC_EENST_INS5_IJNSA_ILi32EEESB_EEENS5_IJSC_SF_EEEEEEEESJ_SK_SJ_SK_NS1E_6fusion15FusionCallbacksIS1I_NS1Q_17LinCombPerRowBiasISJ_fSJ_SJ_fLi8ELNS_15FloatRoundStyleE2EEES1J_S1P_JEEENS4_5SM1004TMEM4LOAD26SM100_TMEM_LOAD_32dp32b32xENS4_13SM90_TMA_LOADENS12_INS13_ILi2ELi4ELi3EEES16_NST_INS5_IJS17_S1L_EEENS5_IJS1L_SC_EEEEEEENS4_39AutoVectorizingCopyWithAssumedAlignmentILi128EEENS4_14SM90_TMA_STOREES25_S27_S27_EEEvvEEEEvNT_6ParamsE)
        /*0044*/ 	.word	0x00000000
.L_29:


//--------------------- .nv.compat                --------------------------
	.section	.nv.compat,"",@"SHT_CUDA_COMPAT_INFO"
	.align	4
        /*0000*/ 	.byte	0x02, 0x09, 0x01, 0x00, 0x02, 0x02, 0x02, 0x00, 0x02, 0x05, 0x05, 0x00, 0x03, 0x07, 0x01, 0x01
        /*0010*/ 	.byte	0x02, 0x03, 0x01, 0x00, 0x02, 0x06, 0x01, 0x00, 0x04, 0x0b, 0x08, 0x00, 0x09, 0x00, 0x00, 0x00
        /*0020*/ 	.byte	0x00, 0x00, 0x00, 0x00


//--------------------- .nv.info._ZN7cutlass13device_kernelINS_4gemm6kernel13GemmUniversalIN4cute5tupleIJiiiiEEENS1_10collective13CollectiveMmaINS1_35MainloopSm100TmaUmmaWarpSpecializedILi8ELi2ELi4ENS5_IJNS4_1CILi2EEENSA_ILi1EEESC_EEEEENS5_IJNSA_ILi128EEENSA_ILi256EEENSA_ILi64EEEEEENS_6half_tENS5_IJlSC_lEEESJ_SK_NS4_8TiledMMAINS4_8MMA_AtomIJNS4_26SM100_MMA_F16BF16_2x1SM_SSISJ_SJ_fLi128ELi256ELNS4_4UMMA5MajorE0ELSP_0ELNSO_7ScaleInE0ELSQ_0EEEEEENS4_6LayoutINS5_IJSC_SC_SC_EEENS5_IJNSA_ILi0EEESV_SV_EEEEENS5_IJNS4_10UnderscoreESY_SY_EEEEENS4_18SM100_TMA_2SM_LOADENS4_14ComposedLayoutINS4_7SwizzleILi3ELi4ELi3EEENS4_18smem_ptr_flag_bitsILi16EEENST_INS5_IJNSA_ILi8EEESH_EEENS5_IJSH_SC_EEEEEEEvNS4_8identityES11_S1B_vS1C_EENS_8epilogue10collective18CollectiveEpilogueINS1E_23Sm100TmaWarpSpecializedILi4ELi2ELi32ELb1ELb0EEEJNS5_IJSH_SG_SH_EEENS5_IJNST_ISH_SC_EENST_INS5_IJNSA_ILi32EEESB_EEENS5_IJSC_SF_EEEEEEEESJ_SK_SJ_SK_NS1E_6fusion15FusionCallbacksIS1I_NS1Q_17LinCombPerRowBiasISJ_fSJ_SJ_fLi8ELNS_15FloatRoundStyleE2EEES1J_S1P_JEEENS4_5SM1004TMEM4LOAD26SM100_TMEM_LOAD_32dp32b32xENS4_13SM90_TMA_LOADENS12_INS13_ILi2ELi4ELi3EEES16_NST_INS5_IJS17_S1L_EEENS5_IJS1L_SC_EEEEEEENS4_39AutoVectorizingCopyWithAssumedAlignmentILi128EEENS4_14SM90_TMA_STOREES25_S27_S27_EEEvvEEEEvNT_6ParamsE --------------------------
	.section	.nv.info._ZN7cutlass13device_kernelINS_4gemm6kernel13GemmUniversalIN4cute5tupleIJiiiiEEENS1_10collective13CollectiveMmaINS1_35MainloopSm100TmaUmmaWarpSpecializedILi8ELi2ELi4ENS5_IJNS4_1CILi2EEENSA_ILi1EEESC_EEEEENS5_IJNSA_ILi128EEENSA_ILi256EEENSA_ILi64EEEEEENS_6half_tENS5_IJlSC_lEEESJ_SK_NS4_8TiledMMAINS4_8MMA_AtomIJNS4_26SM100_MMA_F16BF16_2x1SM_SSISJ_SJ_fLi128ELi256ELNS4_4UMMA5MajorE0ELSP_0ELNSO_7ScaleInE0ELSQ_0EEEEEENS4_6LayoutINS5_IJSC_SC_SC_EEENS5_IJNSA_ILi0EEESV_SV_EEEEENS5_IJNS4_10UnderscoreESY_SY_EEEEENS4_18SM100_TMA_2SM_LOADENS4_14ComposedLayoutINS4_7SwizzleILi3ELi4ELi3EEENS4_18smem_ptr_flag_bitsILi16EEENST_INS5_IJNSA_ILi8EEESH_EEENS5_IJSH_SC_EEEEEEEvNS4_8identityES11_S1B_vS1C_EENS_8epilogue10collective18CollectiveEpilogueINS1E_23Sm100TmaWarpSpecializedILi4ELi2ELi32ELb1ELb0EEEJNS5_IJSH_SG_SH_EEENS5_IJNST_ISH_SC_EENST_INS5_IJNSA_ILi32EEESB_EEENS5_IJSC_SF_EEEEEEEESJ_SK_SJ_SK_NS1E_6fusion15FusionCallbacksIS1I_NS1Q_17LinCombPerRowBiasISJ_fSJ_SJ_fLi8ELNS_15FloatRoundStyleE2EEES1J_S1P_JEEENS4_5SM1004TMEM4LOAD26SM100_TMEM_LOAD_32dp32b32xENS4_13SM90_TMA_LOADENS12_INS13_ILi2ELi4ELi3EEES16_NST_INS5_IJS17_S1L_EEENS5_IJS1L_SC_EEEEEEENS4_39AutoVectorizingCopyWithAssumedAlignmentILi128EEENS4_14SM90_TMA_STOREES25_S27_S27_EEEvvEEEEvNT_6ParamsE,"",@"SHT_CUDA_INFO"
	.sectionflags	@""
	.align	4


	//----- nvinfo : EIATTR_CUDA_API_VERSION
	.align		4
        /*0000*/ 	.byte	0x04, 0x37
        /*0002*/ 	.short	(.L_31 - .L_30)
.L_30:
        /*0004*/ 	.word	0x00000082


	//----- nvinfo : EIATTR_KPARAM_INFO
	.align		4
.L_31:
        /*0008*/ 	.byte	0x04, 0x17
        /*000a*/ 	.short	(.L_33 - .L_32)
.L_32:
        /*000c*/ 	.word	0x00000000
        /*0010*/ 	.short	0x0000
        /*0012*/ 	.short	0x0000
        /*0014*/ 	.byte	0x00, 0xf0, 0x01, 0x20


	//----- nvinfo : EIATTR_AT_ENTRY_FRAGMENTS
	.align		4
.L_33:
        /*0018*/ 	.byte	0x04, 0x4f
        /*001a*/ 	.short	(.L_35 - .L_34)


	//   ....[0]....
.L_34:
        /*001c*/ 	.word	0x00000007


	//----- nvinfo : EIATTR_RESERVED_SMEM_USED
	.align		4
.L_35:
        /*0020*/ 	.byte	0x01, 0x41
	.zero		2


	//----- nvinfo : EIATTR_SPARSE_MMA_MASK
	.align		4
        /*0024*/ 	.byte	0x03, 0x50
        /*0026*/ 	.short	0x0000


	//----- nvinfo : EIATTR_TCGEN05_2CTA_USED
	.align		4
        /*0028*/ 	.byte	0x01, 0x52
	.zero		2


	//----- nvinfo : EIATTR_MAXREG_COUNT
	.align		4
        /*002c*/ 	.byte	0x03, 0x1b
        /*002e*/ 	.short	0x00ff


	//----- nvinfo : EIATTR_NUM_BARRIERS
	.align		4
        /*0030*/ 	.byte	0x02, 0x4c
        /*0032*/ 	.byte	0x07
	.zero		1


	//----- nvinfo : EIATTR_EXTERNS
	.align		4
        /*0034*/ 	.byte	0x04, 0x0f
        /*0036*/ 	.short	(.L_37 - .L_36)


	//   ....[0]....
	.align		4
.L_36:
        /*0038*/ 	.word	index@(__assertfail)


	//----- nvinfo : EIATTR_MERCURY_ISA_VERSION
	.align		4
.L_37:
        /*003c*/ 	.byte	0x03, 0x5f
        /*003e*/ 	.short	0x0101


	//----- nvinfo : EIATTR_INT_WARP_WIDE_INSTR_OFFSETS
	.align		4
        /*0040*/ 	.byte	0x04, 0x31
        /*0042*/ 	.short	(.L_39 - .L_38)


	//   ....[0]....
.L_38:
        /*0044*/ 	.word	0x00000d80


	//   ....[1]....
        /*0048*/ 	.word	0x00000e20


	//   ....[2]....
        /*004c*/ 	.word	0x00002180


	//   ....[3]....
        /*0050*/ 	.word	0x00004280


	//   ....[4]....
        /*0054*/ 	.word	0x000042b0


	//   ....[5]....
        /*0058*/ 	.word	0x00004300


	//   ....[6]....
        /*005c*/ 	.word	0x00004c20


	//   ....[7]....
        /*0060*/ 	.word	0x00004c40


	//   ....[8]....
        /*0064*/ 	.word	0x00004d20


	//   ....[9]....
        /*0068*/ 	.word	0x00004de0


	//   ....[10]....
        /*006c*/ 	.word	0x00004e00


	//   ....[11]....
        /*0070*/ 	.word	0x00004ee0


	//   ....[12]....
        /*0074*/ 	.word	0x00004fd0


	//   ....[13]....
        /*0078*/ 	.word	0x00004ff0


	//   ....[14]....
        /*007c*/ 	.word	0x000050f0


	//   ....[15]....
        /*0080*/ 	.word	0x000052a0


	//   ....[16]....
        /*0084*/ 	.word	0x000052b0


	//   ....[17]....
        /*0088*/ 	.word	0x00005440


	//----- nvinfo : EIATTR_COOP_GROUP_MASK_REGIDS
	.align		4
.L_39:
        /*008c*/ 	.byte	0x04, 0x29
        /*008e*/ 	.short	(.L_41 - .L_40)


	//   ....[0]....
.L_40:
        /*0090*/ 	.word	0xffffffff


	//   ....[1]....
        /*0094*/ 	.word	0xffffffff


	//   ....[2]....
        /*0098*/ 	.word	0xffffffff


	//   ....[3]....
        /*009c*/ 	.word	0xffffffff


	//   ....[4]....
        /*00a0*/ 	.word	0xffffffff


	//   ....[5]....
        /*00a4*/ 	.word	0xffffffff


	//   ....[6]....
        /*00a8*/ 	.word	0xffffffff


	//   ....[7]....
        /*00ac*/ 	.word	0xffffffff


	//   ....[8]....
        /*00b0*/ 	.word	0xffffffff


	//   ....[9]....
        /*00b4*/ 	.word	0xffffffff


	//   ....[10]....
        /*00b8*/ 	.word	0xffffffff


	//   ....[11]....
        /*00bc*/ 	.word	0xffffffff


	//   ....[12]....
        /*00c0*/ 	.word	0xffffffff


	//   ....[13]....
        /*00c4*/ 	.word	0xffffffff


	//----- nvinfo : EIATTR_COOP_GROUP_INSTR_OFFSETS
	.align		4
.L_41:
        /*00c8*/ 	.byte	0x04, 0x28
        /*00ca*/ 	.short	(.L_43 - .L_42)


	//   ....[0]....
.L_42:
        /*00cc*/ 	.word	0x000000c0


	//   ....[1]....
        /*00d0*/ 	.word	0x000004f0


	//   ....[2]....
        /*00d4*/ 	.word	0x000006f0


	//   ....[3]....
        /*00d8*/ 	.word	0x00000880


	//   ....[4]....
        /*00dc*/ 	.word	0x00000970


	//   ....[5]....
        /*00e0*/ 	.word	0x00000ad0


	//   ....[6]....
        /*00e4*/ 	.word	0x00000c60


	//   ....[7]....
        /*00e8*/ 	.word	0x00000ea0


	//   ....[8]....
        /*00ec*/ 	.word	0x00002060


	//   ....[9]....
        /*00f0*/ 	.word	0x00003070


	//   ....[10]....
        /*00f4*/ 	.word	0x00003540


	//   ....[11]....
        /*00f8*/ 	.word	0x00003570


	//   ....[12]....
        /*00fc*/ 	.word	0x00004190


	//   ....[13]....
        /*0100*/ 	.word	0x000043a0


	//----- nvinfo : EIATTR_VRC_CTA_INIT_COUNT
	.align		4
.L_43:
        /*0104*/ 	.byte	0x02, 0x4a
        /*0106*/ 	.byte	0x80
	.zero		1


	//----- nvinfo : EIATTR_SYSCALL_OFFSETS
	.align		4
        /*0108*/ 	.byte	0x04, 0x46
        /*010a*/ 	.short	(.L_45 - .L_44)


	//   ....[0]....
.L_44:
        /*010c*/ 	.word	0x00005fb0


	//   ....[1]....
        /*0110*/ 	.word	0x000060a0


	//   ....[2]....
        /*0114*/ 	.word	0x00006950


	//   ....[3]....
        /*0118*/ 	.word	0x00007610


	//   ....[4]....
        /*011c*/ 	.word	0x000082b0


	//   ....[5]....
        /*0120*/ 	.word	0x00008f50


	//----- nvinfo : EIATTR_MBARRIER_INSTR_OFFSETS
	.align		4
.L_45:
        /*0124*/ 	.byte	0x04, 0x39
        /*0126*/ 	.short	(.L_47 - .L_46)


	//   ....[0]....
.L_46:
        /*0128*/ 	.word	0x000005e0
        /*012c*/ 	.word	0x000000ff
        /*0130*/ 	.word	0x00000000
        /*0134*/ 	.short	0x0100
        /*0136*/ 	.byte	0x07
	.zero		1


	//   ....[1]....
        /*0138*/ 	.word	0x000005f0
        /*013c*/ 	.word	0x000000ff
        /*0140*/ 	.word	0x00000040
        /*0144*/ 	.short	0x0100
        /*0146*/ 	.byte	0x07
	.zero		1


	//   ....[2]....
        /*0148*/ 	.word	0x00000600
        /*014c*/ 	.word	0x000000ff
        /*0150*/ 	.word	0x00000008
        /*0154*/ 	.short	0x0100
        /*0156*/ 	.byte	0x07
	.zero		1


	//   ....[3]....
        /*0158*/ 	.word	0x00000610
        /*015c*/ 	.word	0x000000ff
        /*0160*/ 	.word	0x00000048
        /*0164*/ 	.short	0x0100
        /*0166*/ 	.byte	0x07
	.zero		1


	//   ....[4]....
        /*0168*/ 	.word	0x00000620
        /*016c*/ 	.word	0x000000ff
        /*0170*/ 	.word	0x00000010
        /*0174*/ 	.short	0x0100
        /*0176*/ 	.byte	0x07
	.zero		1


	//   ....[5]....
        /*0178*/ 	.word	0x00000630
        /*017c*/ 	.word	0x000000ff
        /*0180*/ 	.word	0x00000050
        /*0184*/ 	.short	0x0100
        /*0186*/ 	.byte	0x07
	.zero		1


	//   ....[6]....
        /*0188*/ 	.word	0x00000640
        /*018c*/ 	.word	0x000000ff
        /*0190*/ 	.word	0x00000018
        /*0194*/ 	.short	0x0100
        /*0196*/ 	.byte	0x07
	.zero		1


	//   ....[7]....
        /*0198*/ 	.word	0x00000650
        /*019c*/ 	.word	0x000000ff
        /*01a0*/ 	.word	0x00000058
        /*01a4*/ 	.short	0x0100
        /*01a6*/ 	.byte	0x07
	.zero		1


	//   ....[8]....
        /*01a8*/ 	.word	0x00000660
        /*01ac*/ 	.word	0x000000ff
        /*01b0*/ 	.word	0x00000020
        /*01b4*/ 	.short	0x0100
        /*01b6*/ 	.byte	0x07
	.zero		1


	//   ....[9]....
        /*01b8*/ 	.word	0x00000670
        /*01bc*/ 	.word	0x000000ff
        /*01c0*/ 	.word	0x00000060
        /*01c4*/ 	.short	0x0100
        /*01c6*/ 	.byte	0x07
	.zero		1


	//   ....[10]....
        /*01c8*/ 	.word	0x00000680
        /*01cc*/ 	.word	0x000000ff
        /*01d0*/ 	.word	0x00000028
        /*01d4*/ 	.short	0x0100
        /*01d6*/ 	.byte	0x07
	.zero		1


	//   ....[11]....
        /*01d8*/ 	.word	0x00000690
        /*01dc*/ 	.word	0x000000ff
        /*01e0*/ 	.word	0x00000068
        /*01e4*/ 	.short	0x0100
        /*01e6*/ 	.byte	0x07
	.zero		1


	//   ....[12]....
        /*01e8*/ 	.word	0x000006a0
        /*01ec*/ 	.word	0x000000ff
        /*01f0*/ 	.word	0x00000030
        /*01f4*/ 	.short	0x0100
        /*01f6*/ 	.byte	0x07
	.zero		1


	//   ....[13]....
        /*01f8*/ 	.word	0x000006b0
        /*01fc*/ 	.word	0x000000ff
        /*0200*/ 	.word	0x00000070
        /*0204*/ 	.short	0x0100
        /*0206*/ 	.byte	0x07
	.zero		1


	//   ....[14]....
        /*0208*/ 	.word	0x000006c0
        /*020c*/ 	.word	0x000000ff
        /*0210*/ 	.word	0x00000038
        /*0214*/ 	.short	0x0100
        /*0216*/ 	.byte	0x07
	.zero		1


	//   ....[15]....
        /*0218*/ 	.word	0x000006d0
        /*021c*/ 	.word	0x000000ff
        /*0220*/ 	.word	0x00000078
        /*0224*/ 	.short	0x0100
        /*0226*/ 	.byte	0x07
	.zero		1


	//   ....[16]....
        /*0228*/ 	.word	0x000007f0
        /*022c*/ 	.word	0x000000ff
        /*0230*/ 	.word	0x00000080
        /*0234*/ 	.short	0x0100
        /*0236*/ 	.byte	0x08
	.zero		1


	//   ....[17]....
        /*0238*/ 	.word	0x00000800
        /*023c*/ 	.word	0x000000ff
        /*0240*/ 	.word	0x000000a0
        /*0244*/ 	.short	0x0100
        /*0246*/ 	.byte	0x08
	.zero		1


	//   ....[18]....
        /*0248*/ 	.word	0x00000810
        /*024c*/ 	.word	0x000000ff
        /*0250*/ 	.word	0x00000088
        /*0254*/ 	.short	0x0100
        /*0256*/ 	.byte	0x08
	.zero		1


	//   ....[19]....
        /*0258*/ 	.word	0x00000820
        /*025c*/ 	.word	0x000000ff
        /*0260*/ 	.word	0x000000a8
        /*0264*/ 	.short	0x0100
        /*0266*/ 	.byte	0x08
	.zero		1


	//   ....[20]....
        /*0268*/ 	.word	0x00000830
        /*026c*/ 	.word	0x000000ff
        /*0270*/ 	.word	0x00000090
        /*0274*/ 	.short	0x0100
        /*0276*/ 	.byte	0x08
	.zero		1


	//   ....[21]....
        /*0278*/ 	.word	0x00000840
        /*027c*/ 	.word	0x000000ff
        /*0280*/ 	.word	0x000000b0
        /*0284*/ 	.short	0x0100
        /*0286*/ 	.byte	0x08
	.zero		1


	//   ....[22]....
        /*0288*/ 	.word	0x00000850
        /*028c*/ 	.word	0x000000ff
        /*0290*/ 	.word	0x00000098
        /*0294*/ 	.short	0x0100
        /*0296*/ 	.byte	0x08
	.zero		1


	//   ....[23]....
        /*0298*/ 	.word	0x00000860
        /*029c*/ 	.word	0x000000ff
        /*02a0*/ 	.word	0x000000b8
        /*02a4*/ 	.short	0x0100
        /*02a6*/ 	.byte	0x08
	.zero		1


	//   ....[24]....
        /*02a8*/ 	.word	0x00000940
        /*02ac*/ 	.word	0x000000ff
        /*02b0*/ 	.word	0x000000c0
        /*02b4*/ 	.short	0x0100
        /*02b6*/ 	.byte	0x07
	.zero		1


	//   ....[25]....
        /*02b8*/ 	.word	0x00000950
        /*02bc*/ 	.word	0x000000ff
        /*02c0*/ 	.word	0x000000c8
        /*02c4*/ 	.short	0x0100
        /*02c6*/ 	.byte	0x07
	.zero		1


	//   ....[26]....
        /*02c8*/ 	.word	0x00000a80
        /*02cc*/ 	.word	0x000000ff
        /*02d0*/ 	.word	0x000000d0
        /*02d4*/ 	.short	0x0100
        /*02d6*/ 	.byte	0x07
	.zero		1


	//   ....[27]....
        /*02d8*/ 	.word	0x00000a90
        /*02dc*/ 	.word	0x000000ff
        /*02e0*/ 	.word	0x000000e0
        /*02e4*/ 	.short	0x0100
        /*02e6*/ 	.byte	0x07
	.zero		1


	//   ....[28]....
        /*02e8*/ 	.word	0x00000aa0
        /*02ec*/ 	.word	0x000000ff
        /*02f0*/ 	.word	0x000000d8
        /*02f4*/ 	.short	0x0100
        /*02f6*/ 	.byte	0x07
	.zero		1


	//   ....[29]....
        /*02f8*/ 	.word	0x00000ab0
        /*02fc*/ 	.word	0x000000ff
        /*0300*/ 	.word	0x000000e8
        /*0304*/ 	.short	0x0100
        /*0306*/ 	.byte	0x07
	.zero		1


	//   ....[30]....
        /*0308*/ 	.word	0x00000bd0
        /*030c*/ 	.word	0x000000ff
        /*0310*/ 	.word	0x000000f0
        /*0314*/ 	.short	0x0100
        /*0316*/ 	.byte	0x08
	.zero		1


	//   ....[31]....
        /*0318*/ 	.word	0x00000be0
        /*031c*/ 	.word	0x000000ff
        /*0320*/ 	.word	0x00000110
        /*0324*/ 	.short	0x0100
        /*0326*/ 	.byte	0x08
	.zero		1


	//   ....[32]....
        /*0328*/ 	.word	0x00000bf0
        /*032c*/ 	.word	0x000000ff
        /*0330*/ 	.word	0x000000f8
        /*0334*/ 	.short	0x0100
        /*0336*/ 	.byte	0x08
	.zero		1


	//   ....[33]....
        /*0338*/ 	.word	0x00000c00
        /*033c*/ 	.word	0x000000ff
        /*0340*/ 	.word	0x00000118
        /*0344*/ 	.short	0x0100
        /*0346*/ 	.byte	0x08
	.zero		1


	//   ....[34]....
        /*0348*/ 	.word	0x00000c10
        /*034c*/ 	.word	0x000000ff
        /*0350*/ 	.word	0x00000100
        /*0354*/ 	.short	0x0100
        /*0356*/ 	.byte	0x08
	.zero		1


	//   ....[35]....
        /*0358*/ 	.word	0x00000c20
        /*035c*/ 	.word	0x000000ff
        /*0360*/ 	.word	0x00000120
        /*0364*/ 	.short	0x0100
        /*0366*/ 	.byte	0x08
	.zero		1


	//   ....[36]....
        /*0368*/ 	.word	0x00000c30
        /*036c*/ 	.word	0x000000ff
        /*0370*/ 	.word	0x00000108
        /*0374*/ 	.short	0x0100
        /*0376*/ 	.byte	0x08
	.zero		1


	//   ....[37]....
        /*0378*/ 	.word	0x00000c40
        /*037c*/ 	.word	0x000000ff
        /*0380*/ 	.word	0x00000128
        /*0384*/ 	.short	0x0100
        /*0386*/ 	.byte	0x08
	.zero		1


	//   ....[38]....
        /*0388*/ 	.word	0x00000d30
        /*038c*/ 	.word	0x000000ff
        /*0390*/ 	.word	0x00000130
        /*0394*/ 	.short	0x0100
        /*0396*/ 	.byte	0x07
	.zero		1


	//   ....[39]....
        /*0398*/ 	.word	0x00000d40
        /*039c*/ 	.word	0x000000ff
        /*03a0*/ 	.word	0x00000140
        /*03a4*/ 	.short	0x0100
        /*03a6*/ 	.byte	0x07
	.zero		1


	//   ....[40]....
        /*03a8*/ 	.word	0x00000d50
        /*03ac*/ 	.word	0x000000ff
        /*03b0*/ 	.word	0x00000138
        /*03b4*/ 	.short	0x0100
        /*03b6*/ 	.byte	0x07
	.zero		1


	//   ....[41]....
        /*03b8*/ 	.word	0x00000d60
        /*03bc*/ 	.word	0x000000ff
        /*03c0*/ 	.word	0x00000148
        /*03c4*/ 	.short	0x0100
        /*03c6*/ 	.byte	0x07
	.zero		1


	//   ....[42]....
        /*03c8*/ 	.word	0x00000e50
        /*03cc*/ 	.word	0x000000ff
        /*03d0*/ 	.word	0x00000150
        /*03d4*/ 	.short	0x0100
        /*03d6*/ 	.byte	0x06
	.zero		1


	//   ....[43]....
        /*03d8*/ 	.word	0x00001860
        /*03dc*/ 	.word	0x00000002
        /*03e0*/ 	.word	0x00000140
        /*03e4*/ 	.short	0x010a
        /*03e6*/ 	.byte	0xff
	.zero		1


	//   ....[44]....
        /*03e8*/ 	.word	0x00001890
        /*03ec*/ 	.word	0x00000002
        /*03f0*/ 	.word	0x00000130
        /*03f4*/ 	.short	0x0101
        /*03f6*/ 	.byte	0xff
	.zero		1


	//   ....[45]....
        /*03f8*/ 	.word	0x00001960
        /*03fc*/ 	.word	0x000000ff
        /*0400*/ 	.word	0x00000040
        /*0404*/ 	.short	0x010a
        /*0406*/ 	.byte	0x08
	.zero		1


	//   ....[46]....
        /*0408*/ 	.word	0x00001a60
        /*040c*/ 	.word	0x000000ff
        /*0410*/ 	.word	0x00000040
        /*0414*/ 	.short	0x010a
        /*0416*/ 	.byte	0x31
	.zero		1


	//   ....[47]....
        /*0418*/ 	.word	0x00001c10
        /*041c*/ 	.word	0x000000ff
        /*0420*/ 	.word	0x00000040
        /*0424*/ 	.short	0x010a
        /*0426*/ 	.byte	0x08
	.zero		1


	//   ....[48]....
        /*0428*/ 	.word	0x00001d10
        /*042c*/ 	.word	0x000000ff
        /*0430*/ 	.word	0x000000c8
        /*0434*/ 	.short	0x0101
        /*0436*/ 	.byte	0x07
	.zero		1


	//   ....[49]....
        /*0438*/ 	.word	0x00001d30
        /*043c*/ 	.word	0x000000ff
        /*0440*/ 	.word	0x00000040
        /*0444*/ 	.short	0x010a
        /*0446*/ 	.byte	0x08
	.zero		1


	//   ....[50]....
        /*0448*/ 	.word	0x00001db0
        /*044c*/ 	.word	0x000000ff
        /*0450*/ 	.word	0x00000040
        /*0454*/ 	.short	0x010a
        /*0456*/ 	.byte	0x11
	.zero		1


	//   ....[51]....
        /*0458*/ 	.word	0x00001f40
        /*045c*/ 	.word	0x000000ff
        /*0460*/ 	.word	0x00000040
        /*0464*/ 	.short	0x010a
        /*0466*/ 	.byte	0x08
	.zero		1


	//   ....[52]....
        /*0468*/ 	.word	0x00002090
        /*046c*/ 	.word	0x00000002
        /*0470*/ 	.word	0x000000d0
        /*0474*/ 	.short	0x010a
        /*0476*/ 	.byte	0xff
	.zero		1


	//   ....[53]....
        /*0478*/ 	.word	0x00002150
        /*047c*/ 	.word	0x00000002
        /*0480*/ 	.word	0x00000000
        /*0484*/ 	.short	0x0101
        /*0486*/ 	.byte	0xff
	.zero		1


	//   ....[54]....
        /*0488*/ 	.word	0x000026b0
        /*048c*/ 	.word	0x000000ff
        /*0490*/ 	.word	0x00000000
        /*0494*/ 	.short	0x010a
        /*0496*/ 	.byte	0x04
	.zero		1


	//   ....[55]....
        /*0498*/ 	.word	0x00002740
        /*049c*/ 	.word	0x000000ff
        /*04a0*/ 	.word	0x00000000
        /*04a4*/ 	.short	0x010a
        /*04a6*/ 	.byte	0x04
	.zero		1


	//   ....[56]....
        /*04a8*/ 	.word	0x000027d0
        /*04ac*/ 	.word	0x000000ff
        /*04b0*/ 	.word	0x00000000
        /*04b4*/ 	.short	0x010a
        /*04b6*/ 	.byte	0x04
	.zero		1


	//   ....[57]....
        /*04b8*/ 	.word	0x00002860
        /*04bc*/ 	.word	0x000000ff
        /*04c0*/ 	.word	0x00000000
        /*04c4*/ 	.short	0x010a
        /*04c6*/ 	.byte	0x04
	.zero		1


	//   ....[58]....
        /*04c8*/ 	.word	0x000028f0
        /*04cc*/ 	.word	0x000000ff
        /*04d0*/ 	.word	0x00000000
        /*04d4*/ 	.short	0x010a
        /*04d6*/ 	.byte	0x04
	.zero		1


	//   ....[59]....
        /*04d8*/ 	.word	0x00002980
        /*04dc*/ 	.word	0x000000ff
        /*04e0*/ 	.word	0x00000000
        /*04e4*/ 	.short	0x010a
        /*04e6*/ 	.byte	0x04
	.zero		1


	//   ....[60]....
        /*04e8*/ 	.word	0x00002a10
        /*04ec*/ 	.word	0x000000ff
        /*04f0*/ 	.word	0x00000000
        /*04f4*/ 	.short	0x010a
        /*04f6*/ 	.byte	0x04
	.zero		1


	//   ....[61]....
        /*04f8*/ 	.word	0x00002ab0
        /*04fc*/ 	.word	0x00000000
        /*0500*/ 	.word	0x00000000
        /*0504*/ 	.short	0x010a
        /*0506*/ 	.byte	0xff
	.zero		1


	//   ....[62]....
        /*0508*/ 	.word	0x00002bd0
        /*050c*/ 	.word	0x00000000
        /*0510*/ 	.word	0x00000130
        /*0514*/ 	.short	0x010a
        /*0516*/ 	.byte	0xff
	.zero		1


	//   ....[63]....
        /*0518*/ 	.word	0x00002c40
        /*051c*/ 	.word	0x00000000
        /*0520*/ 	.word	0x00000000
        /*0524*/ 	.short	0x0101
        /*0526*/ 	.byte	0xff
	.zero		1


	//   ....[64]....
        /*0528*/ 	.word	0x00002c60
        /*052c*/ 	.word	0x000000ff
        /*0530*/ 	.word	0x000000e0
        /*0534*/ 	.short	0x010a
        /*0536*/ 	.byte	0x05
	.zero		1


	//   ....[65]....
        /*0538*/ 	.word	0x00002d80
        /*053c*/ 	.word	0x00000000
        /*0540*/ 	.word	0x000000d0
        /*0544*/ 	.short	0x010a
        /*0546*/ 	.byte	0xff
	.zero		1


	//   ....[66]....
        /*0548*/ 	.word	0x00002e80
        /*054c*/ 	.word	0x00000000
        /*0550*/ 	.word	0x00000000
        /*0554*/ 	.short	0x0101
        /*0556*/ 	.byte	0xff
	.zero		1


	//   ....[67]....
        /*0558*/ 	.word	0x00002f10
        /*055c*/ 	.word	0x000000ff
        /*0560*/ 	.word	0x000000e0
        /*0564*/ 	.short	0x0106
        /*0566*/ 	.byte	0x05
	.zero		1


	//   ....[68]....
        /*0568*/ 	.word	0x00002f30
        /*056c*/ 	.word	0x000000ff
        /*0570*/ 	.word	0x000000e0
        /*0574*/ 	.short	0x010a
        /*0576*/ 	.byte	0x05
	.zero		1


	//   ....[69]....
        /*0578*/ 	.word	0x00002fc0
        /*057c*/ 	.word	0x000000ff
        /*0580*/ 	.word	0x000000e0
        /*0584*/ 	.short	0x0106
        /*0586*/ 	.byte	0x04
	.zero		1


	//   ....[70]....
        /*0588*/ 	.word	0x00003000
        /*058c*/ 	.word	0x00000000
        /*0590*/ 	.word	0x000000e0
        /*0594*/ 	.short	0x010a
        /*0596*/ 	.byte	0xff
	.zero		1


	//   ....[71]....
        /*0598*/ 	.word	0x00003240
        /*059c*/ 	.word	0x000000ff
        /*05a0*/ 	.word	0x00000008
        /*05a4*/ 	.short	0x010a
        /*05a6*/ 	.byte	0x06
	.zero		1


	//   ....[72]....
        /*05a8*/ 	.word	0x00003260
        /*05ac*/ 	.word	0x000000ff
        /*05b0*/ 	.word	0x00000008
        /*05b4*/ 	.short	0x010a
        /*05b6*/ 	.byte	0x06
	.zero		1


	//   ....[73]....
        /*05b8*/ 	.word	0x000033f0
        /*05bc*/ 	.word	0x000000ff
        /*05c0*/ 	.word	0x00000008
        /*05c4*/ 	.short	0x010a
        /*05c6*/ 	.byte	0x06
	.zero		1


	//   ....[74]....
        /*05c8*/ 	.word	0x00003410
        /*05cc*/ 	.word	0x000000ff
        /*05d0*/ 	.word	0x00000008
        /*05d4*/ 	.short	0x010a
        /*05d6*/ 	.byte	0x06
	.zero		1


	//   ....[75]....
        /*05d8*/ 	.word	0x000034d0
        /*05dc*/ 	.word	0x000000ff
        /*05e0*/ 	.word	0x00000000
        /*05e4*/ 	.short	0x0101
        /*05e6*/ 	.byte	0x07
	.zero		1


	//   ....[76]....
        /*05e8*/ 	.word	0x00003810
        /*05ec*/ 	.word	0x00000000
        /*05f0*/ 	.word	0x000000d0
        /*05f4*/ 	.short	0x010a
        /*05f6*/ 	.byte	0xff
	.zero		1


	//   ....[77]....
        /*05f8*/ 	.word	0x000038d0
        /*05fc*/ 	.word	0x00000000
        /*0600*/ 	.word	0x00000000
        /*0604*/ 	.short	0x0101
        /*0606*/ 	.byte	0xff
	.zero		1


	//   ....[78]....
        /*0608*/ 	.word	0x00003990
        /*060c*/ 	.word	0x000000ff
        /*0610*/ 	.word	0x00000000
        /*0614*/ 	.short	0x010a
        /*0616*/ 	.byte	0x08
	.zero		1


	//   ....[79]....
        /*0618*/ 	.word	0x000039a0
        /*061c*/ 	.word	0x000000ff
        /*0620*/ 	.word	0x00000110
        /*0624*/ 	.short	0x010a
        /*0626*/ 	.byte	0x09
	.zero		1


	//   ....[80]....
        /*0628*/ 	.word	0x00003a50
        /*062c*/ 	.word	0x000000ff
        /*0630*/ 	.word	0x00000000
        /*0634*/ 	.short	0x010a
        /*0636*/ 	.byte	0x08
	.zero		1


	//   ....[81]....
        /*0638*/ 	.word	0x00003b80
        /*063c*/ 	.word	0x000000ff
        /*0640*/ 	.word	0x00000000
        /*0644*/ 	.short	0x010a
        /*0646*/ 	.byte	0x1e
	.zero		1


	//   ....[82]....
        /*0648*/ 	.word	0x00003e80
        /*064c*/ 	.word	0x000000ff
        /*0650*/ 	.word	0x00000000
        /*0654*/ 	.short	0x010a
        /*0656*/ 	.byte	0x08
	.zero		1


	//   ....[83]....
        /*0658*/ 	.word	0x00003f10
        /*065c*/ 	.word	0x000000ff
        /*0660*/ 	.word	0x00000000
        /*0664*/ 	.short	0x010a
        /*0666*/ 	.byte	0x08
	.zero		1


	//   ....[84]....
        /*0668*/ 	.word	0x00003fa0
        /*066c*/ 	.word	0x000000ff
        /*0670*/ 	.word	0x00000000
        /*0674*/ 	.short	0x010a
        /*0676*/ 	.byte	0x08
	.zero		1


	//   ....[85]....
        /*0678*/ 	.word	0x00004040
        /*067c*/ 	.word	0x00000000
        /*0680*/ 	.word	0x00000000
        /*0684*/ 	.short	0x010a
        /*0686*/ 	.byte	0xff
	.zero		1


	//   ....[86]....
        /*0688*/ 	.word	0x00004080
        /*068c*/ 	.word	0x00000000
        /*0690*/ 	.word	0x00000000
        /*0694*/ 	.short	0x010a
        /*0696*/ 	.byte	0xff
	.zero		1


	//   ....[87]....
        /*0698*/ 	.word	0x000040f0
        /*069c*/ 	.word	0x000000ff
        /*06a0*/ 	.word	0x00000000
        /*06a4*/ 	.short	0x0101
        /*06a6*/ 	.byte	0x05
	.zero		1


	//   ....[88]....
        /*06a8*/ 	.word	0x00004130
        /*06ac*/ 	.word	0x000000ff
        /*06b0*/ 	.word	0x00000150
        /*06b4*/ 	.short	0x010a
        /*06b6*/ 	.byte	0x07
	.zero		1


	//   ....[89]....
        /*06b8*/ 	.word	0x00004180
        /*06bc*/ 	.word	0x000000ff
        /*06c0*/ 	.word	0x00000000
        /*06c4*/ 	.short	0x0101
        /*06c6*/ 	.byte	0x05
	.zero		1


	//   ....[90]....
        /*06c8*/ 	.word	0x000045d0
        /*06cc*/ 	.word	0x00000000
        /*06d0*/ 	.word	0x000000d0
        /*06d4*/ 	.short	0x010a
        /*06d6*/ 	.byte	0xff
	.zero		1


	//   ....[91]....
        /*06d8*/ 	.word	0x00004690
        /*06dc*/ 	.word	0x00000000
        /*06e0*/ 	.word	0x00000000
        /*06e4*/ 	.short	0x0101
        /*06e6*/ 	.byte	0xff
	.zero		1


	//   ....[92]....
        /*06e8*/ 	.word	0x000049b0
        /*06ec*/ 	.word	0x000000ff
        /*06f0*/ 	.word	0x000000c8
        /*06f4*/ 	.short	0x010a
        /*06f6*/ 	.byte	0x06
	.zero		1


	//   ....[93]....
        /*06f8*/ 	.word	0x00004ba0
        /*06fc*/ 	.word	0x000000ff
        /*0700*/ 	.word	0x000000a0
        /*0704*/ 	.short	0x010a
        /*0706*/ 	.byte	0x06
	.zero		1


	//   ....[94]....
        /*0708*/ 	.word	0x00004d90
        /*070c*/ 	.word	0x000000ff
        /*0710*/ 	.word	0x00000080
        /*0714*/ 	.short	0x010b
        /*0716*/ 	.byte	0x06
	.zero		1


	//   ....[95]....
        /*0718*/ 	.word	0x00004da0
        /*071c*/ 	.word	0x000000ff
        /*0720*/ 	.word	0x00000000
        /*0724*/ 	.short	0x0101
        /*0726*/ 	.byte	0x0e
	.zero		1


	//   ....[96]....
        /*0728*/ 	.word	0x00004db0
        /*072c*/ 	.word	0x000000ff
        /*0730*/ 	.word	0x000000a8
        /*0734*/ 	.short	0x010a
        /*0736*/ 	.byte	0x06
	.zero		1


	//   ....[97]....
        /*0738*/ 	.word	0x00004f70
        /*073c*/ 	.word	0x000000ff
        /*0740*/ 	.word	0x00000088
        /*0744*/ 	.short	0x010b
        /*0746*/ 	.byte	0x06
	.zero		1


	//   ....[98]....
        /*0748*/ 	.word	0x00004f80
        /*074c*/ 	.word	0x000000ff
        /*0750*/ 	.word	0x00000000
        /*0754*/ 	.short	0x0101
        /*0756*/ 	.byte	0x0e
	.zero		1


	//   ....[99]....
        /*0758*/ 	.word	0x00004f90
        /*075c*/ 	.word	0x000000ff
        /*0760*/ 	.word	0x000000b0
        /*0764*/ 	.short	0x010a
        /*0766*/ 	.byte	0x06
	.zero		1


	//   ....[100]....
        /*0768*/ 	.word	0x00005180
        /*076c*/ 	.word	0x000000ff
        /*0770*/ 	.word	0x00000090
        /*0774*/ 	.short	0x010b
        /*0776*/ 	.byte	0x06
	.zero		1


	//   ....[101]....
        /*0778*/ 	.word	0x000051f0
        /*077c*/ 	.word	0x000000ff
        /*0780*/ 	.word	0x00000000
        /*0784*/ 	.short	0x0101
        /*0786*/ 	.byte	0x0e
	.zero		1


	//   ....[102]....
        /*0788*/ 	.word	0x00005200
        /*078c*/ 	.word	0x000000ff
        /*0790*/ 	.word	0x000000b8
        /*0794*/ 	.short	0x010a
        /*0796*/ 	.byte	0x06
	.zero		1


	//   ....[103]....
        /*0798*/ 	.word	0x000054a0
        /*079c*/ 	.word	0x000000ff
        /*07a0*/ 	.word	0x00000098
        /*07a4*/ 	.short	0x010b
        /*07a6*/ 	.byte	0x06
	.zero		1


	//   ....[104]....
        /*07a8*/ 	.word	0x000054c0
        /*07ac*/ 	.word	0x000000ff
        /*07b0*/ 	.word	0x00000000
        /*07b4*/ 	.short	0x0101
        /*07b6*/ 	.byte	0x07
	.zero		1


	//   ....[105]....
        /*07b8*/ 	.word	0x000054f0
        /*07bc*/ 	.word	0x000000ff
        /*07c0*/ 	.word	0x000000a0
        /*07c4*/ 	.short	0x010a
        /*07c6*/ 	.byte	0x06
	.zero		1


	//   ....[106]....
        /*07c8*/ 	.word	0x00005510
        /*07cc*/ 	.word	0x000000ff
        /*07d0*/ 	.word	0x000000a8
        /*07d4*/ 	.short	0x010a
        /*07d6*/ 	.byte	0x06
	.zero		1


	//   ....[107]....
        /*07d8*/ 	.word	0x00005530
        /*07dc*/ 	.word	0x000000ff
        /*07e0*/ 	.word	0x000000b0
        /*07e4*/ 	.short	0x010a
        /*07e6*/ 	.byte	0x06
	.zero		1


	//   ....[108]....
        /*07e8*/ 	.word	0x00005570
        /*07ec*/ 	.word	0x00000000
        /*07f0*/ 	.word	0x000000b8
        /*07f4*/ 	.short	0x010a
        /*07f6*/ 	.byte	0xff
	.zero		1


	//   ....[109]....
        /*07f8*/ 	.word	0x00005970
        /*07fc*/ 	.word	0x00000000
        /*0800*/ 	.word	0x000000d0
        /*0804*/ 	.short	0x010a
        /*0806*/ 	.byte	0xff
	.zero		1


	//   ....[110]....
        /*0808*/ 	.word	0x00005a80
        /*080c*/ 	.word	0x00000000
        /*0810*/ 	.word	0x00000000
        /*0814*/ 	.short	0x0101
        /*0816*/ 	.byte	0xff
	.zero		1


	//   ....[111]....
        /*0818*/ 	.word	0x000064f0
        /*081c*/ 	.word	0x000000ff
        /*0820*/ 	.word	0x00000080
        /*0824*/ 	.short	0x010a
        /*0826*/ 	.byte	0x2c
	.zero		1


	//   ....[112]....
        /*0828*/ 	.word	0x00006650
        /*082c*/ 	.word	0x00000078
        /*0830*/ 	.word	0x000000f0
        /*0834*/ 	.short	0x010a
        /*0836*/ 	.byte	0xff
	.zero		1


	//   ....[113]....
        /*0838*/ 	.word	0x00006740
        /*083c*/ 	.word	0x000000ff
        /*0840*/ 	.word	0x00000080
        /*0844*/ 	.short	0x010a
        /*0846*/ 	.byte	0x2c
	.zero		1


	//   ....[114]....
        /*0848*/ 	.word	0x00006830
        /*084c*/ 	.word	0x00000078
        /*0850*/ 	.word	0x000000f0
        /*0854*/ 	.short	0x010a
        /*0856*/ 	.byte	0xff
	.zero		1


	//   ....[115]....
        /*0858*/ 	.word	0x00007340
        /*085c*/ 	.word	0x00000000
        /*0860*/ 	.word	0x00000000
        /*0864*/ 	.short	0x0101
        /*0866*/ 	.byte	0xff
	.zero		1


	//   ....[116]....
        /*0868*/ 	.word	0x00007350
        /*086c*/ 	.word	0x00000003
        /*0870*/ 	.word	0x00000080
        /*0874*/ 	.short	0x010a
        /*0876*/ 	.byte	0xff
	.zero		1


	//   ....[117]....
        /*0878*/ 	.word	0x00007430
        /*087c*/ 	.word	0x00000003
        /*0880*/ 	.word	0x00000080
        /*0884*/ 	.short	0x010a
        /*0886*/ 	.byte	0xff
	.zero		1


	//   ....[118]....
        /*0888*/ 	.word	0x00007fe0
        /*088c*/ 	.word	0x00000030
        /*0890*/ 	.word	0x00000000
        /*0894*/ 	.short	0x0101
        /*0896*/ 	.byte	0xff
	.zero		1


	//   ....[119]....
        /*0898*/ 	.word	0x00008000
        /*089c*/ 	.word	0x00000000
        /*08a0*/ 	.word	0x00000080
        /*08a4*/ 	.short	0x010a
        /*08a6*/ 	.byte	0xff
	.zero		1


	//   ....[120]....
        /*08a8*/ 	.word	0x000080d0
        /*08ac*/ 	.word	0x00000000
        /*08b0*/ 	.word	0x00000080
        /*08b4*/ 	.short	0x010a
        /*08b6*/ 	.byte	0xff
	.zero		1


	//   ....[121]....
        /*08b8*/ 	.word	0x00008c80
        /*08bc*/ 	.word	0x00000030
        /*08c0*/ 	.word	0x00000000
        /*08c4*/ 	.short	0x0101
        /*08c6*/ 	.byte	0xff
	.zero		1


	//   ....[122]....
        /*08c8*/ 	.word	0x00008ca0
        /*08cc*/ 	.word	0x00000000
        /*08d0*/ 	.word	0x00000080
        /*08d4*/ 	.short	0x010a
        /*08d6*/ 	.byte	0xff
	.zero		1


	//   ....[123]....
        /*08d8*/ 	.word	0x00008d70
        /*08dc*/ 	.word	0x00000000
        /*08e0*/ 	.word	0x00000080
        /*08e4*/ 	.short	0x010a
        /*08e6*/ 	.byte	0xff
	.zero		1


	//   ....[124]....
        /*08e8*/ 	.word	0x00009040
        /*08ec*/ 	.word	0x00000078
        /*08f0*/ 	.word	0x00000000
        /*08f4*/ 	.short	0x0101
        /*08f6*/ 	.byte	0xff
	.zero		1


	//   ....[125]....
        /*08f8*/ 	.word	0x00009970
        /*08fc*/ 	.word	0x00000000
        /*0900*/ 	.word	0x00000000
        /*0904*/ 	.short	0x0101
        /*0906*/ 	.byte	0xff
	.zero		1


	//   ....[126]....
        /*0908*/ 	.word	0x00009c00
        /*090c*/ 	.word	0x000000ff
        /*0910*/ 	.word	0x00000000
        /*0914*/ 	.short	0x0101
        /*0916*/ 	.byte	0x04
	.zero		1


	//   ....[127]....
        /*0918*/ 	.word	0x00009c20
        /*091c*/ 	.word	0x00000002
        /*0920*/ 	.word	0x00000140
        /*0924*/ 	.short	0x010a
        /*0926*/ 	.byte	0xff
	.zero		1


	//   ....[128]....
        /*0928*/ 	.word	0x00009c80
        /*092c*/ 	.word	0x00000002
        /*0930*/ 	.word	0x00000040
        /*0934*/ 	.short	0x010a
        /*0936*/ 	.byte	0xff
	.zero		1


	//   ....[129]....
        /*0938*/ 	.word	0x00009ce0
        /*093c*/ 	.word	0x00000002
        /*0940*/ 	.word	0x00000040
        /*0944*/ 	.short	0x010a
        /*0946*/ 	.byte	0xff
	.zero		1


	//   ....[130]....
        /*0948*/ 	.word	0x00009d30
        /*094c*/ 	.word	0x00000002
        /*0950*/ 	.word	0x000000d0
        /*0954*/ 	.short	0x010a
        /*0956*/ 	.byte	0xff
	.zero		1


	//   ....[131]....
        /*0958*/ 	.word	0x00009d90
        /*095c*/ 	.word	0x00000000
        /*0960*/ 	.word	0x00000000
        /*0964*/ 	.short	0x010a
        /*0966*/ 	.byte	0xff
	.zero		1


	//   ....[132]....
        /*0968*/ 	.word	0x00009df0
        /*096c*/ 	.word	0x00000000
        /*0970*/ 	.word	0x00000000
        /*0974*/ 	.short	0x010a
        /*0976*/ 	.byte	0xff
	.zero		1


	//   ....[133]....
        /*0978*/ 	.word	0x00009e50
        /*097c*/ 	.word	0x00000000
        /*0980*/ 	.word	0x00000000
        /*0984*/ 	.short	0x010a
        /*0986*/ 	.byte	0xff
	.zero		1


	//   ....[134]....
        /*0988*/ 	.word	0x00009eb0
        /*098c*/ 	.word	0x00000000
        /*0990*/ 	.word	0x00000000
        /*0994*/ 	.short	0x010a
        /*0996*/ 	.byte	0xff
	.zero		1


	//   ....[135]....
        /*0998*/ 	.word	0x00009f10
        /*099c*/ 	.word	0x00000000
        /*09a0*/ 	.word	0x00000000
        /*09a4*/ 	.short	0x010a
        /*09a6*/ 	.byte	0xff
	.zero		1


	//   ....[136]....
        /*09a8*/ 	.word	0x00009f70
        /*09ac*/ 	.word	0x00000000
        /*09b0*/ 	.word	0x00000000
        /*09b4*/ 	.short	0x010a
        /*09b6*/ 	.byte	0xff
	.zero		1


	//   ....[137]....
        /*09b8*/ 	.word	0x00009fd0
        /*09bc*/ 	.word	0x00000000
        /*09c0*/ 	.word	0x00000000
        /*09c4*/ 	.short	0x010a
        /*09c6*/ 	.byte	0xff
	.zero		1


	//   ....[138]....
        /*09c8*/ 	.word	0x0000a020
        /*09cc*/ 	.word	0x00000000
        /*09d0*/ 	.word	0x00000130
        /*09d4*/ 	.short	0x010a
        /*09d6*/ 	.byte	0xff
	.zero		1


	//   ....[139]....
        /*09d8*/ 	.word	0x0000a080
        /*09dc*/ 	.word	0x00000000
        /*09e0*/ 	.word	0x000000e0
        /*09e4*/ 	.short	0x010a
        /*09e6*/ 	.byte	0xff
	.zero		1


	//   ....[140]....
        /*09e8*/ 	.word	0x0000a0d0
        /*09ec*/ 	.word	0x00000000
        /*09f0*/ 	.word	0x000000d0
        /*09f4*/ 	.short	0x010a
        /*09f6*/ 	.byte	0xff
	.zero		1


	//   ....[141]....
        /*09f8*/ 	.word	0x0000a130
        /*09fc*/ 	.word	0x00000000
        /*0a00*/ 	.word	0x000000e0
        /*0a04*/ 	.short	0x010a
        /*0a06*/ 	.byte	0xff
	.zero		1


	//   ....[142]....
        /*0a08*/ 	.word	0x0000a190
        /*0a0c*/ 	.word	0x00000004
        /*0a10*/ 	.word	0x00000008
        /*0a14*/ 	.short	0x010a
        /*0a16*/ 	.byte	0xff
	.zero		1


	//   ....[143]....
        /*0a18*/ 	.word	0x0000a270
        /*0a1c*/ 	.word	0x00000002
        /*0a20*/ 	.word	0x00000008
        /*0a24*/ 	.short	0x010a
        /*0a26*/ 	.byte	0xff
	.zero		1


	//   ....[144]....
        /*0a28*/ 	.word	0x0000a2c0
        /*0a2c*/ 	.word	0x00000000
        /*0a30*/ 	.word	0x000000d0
        /*0a34*/ 	.short	0x010a
        /*0a36*/ 	.byte	0xff
	.zero		1


	//   ....[145]....
        /*0a38*/ 	.word	0x0000a320
        /*0a3c*/ 	.word	0x00000000
        /*0a40*/ 	.word	0x00000110
        /*0a44*/ 	.short	0x010a
        /*0a46*/ 	.byte	0xff
	.zero		1


	//   ....[146]....
        /*0a48*/ 	.word	0x0000a380
        /*0a4c*/ 	.word	0x00000000
        /*0a50*/ 	.word	0x00000000
        /*0a54*/ 	.short	0x010a
        /*0a56*/ 	.byte	0xff
	.zero		1


	//   ....[147]....
        /*0a58*/ 	.word	0x0000a3e0
        /*0a5c*/ 	.word	0x00000000
        /*0a60*/ 	.word	0x00000000
        /*0a64*/ 	.short	0x010a
        /*0a66*/ 	.byte	0xff
	.zero		1


	//   ....[148]....
        /*0a68*/ 	.word	0x0000a440
        /*0a6c*/ 	.word	0x00000000
        /*0a70*/ 	.word	0x00000000
        /*0a74*/ 	.short	0x010a
        /*0a76*/ 	.byte	0xff
	.zero		1


	//   ....[149]....
        /*0a78*/ 	.word	0x0000a4a0
        /*0a7c*/ 	.word	0x00000000
        /*0a80*/ 	.word	0x00000000
        /*0a84*/ 	.short	0x010a
        /*0a86*/ 	.byte	0xff
	.zero		1


	//   ....[150]....
        /*0a88*/ 	.word	0x0000a500
        /*0a8c*/ 	.word	0x00000000
        /*0a90*/ 	.word	0x00000150
        /*0a94*/ 	.short	0x010a
        /*0a96*/ 	.byte	0xff
	.zero		1


	//   ....[151]....
        /*0a98*/ 	.word	0x0000a550
        /*0a9c*/ 	.word	0x00000000
        /*0aa0*/ 	.word	0x000000d0
        /*0aa4*/ 	.short	0x010a
        /*0aa6*/ 	.byte	0xff
	.zero		1


	//   ....[152]....
        /*0aa8*/ 	.word	0x0000a5b0
        /*0aac*/ 	.word	0x00000000
        /*0ab0*/ 	.word	0x000000c8
        /*0ab4*/ 	.short	0x010a
        /*0ab6*/ 	.byte	0xff
	.zero		1


	//   ....[153]....
        /*0ab8*/ 	.word	0x0000a610
        /*0abc*/ 	.word	0x00000000
        /*0ac0*/ 	.word	0x000000a0
        /*0ac4*/ 	.short	0x010a
        /*0ac6*/ 	.byte	0xff
	.zero		1


	//   ....[154]....
        /*0ac8*/ 	.word	0x0000a670
        /*0acc*/ 	.word	0x00000000
        /*0ad0*/ 	.word	0x000000a8
        /*0ad4*/ 	.short	0x010a
        /*0ad6*/ 	.byte	0xff
	.zero		1


	//   ....[155]....
        /*0ad8*/ 	.word	0x0000a6d0
        /*0adc*/ 	.word	0x00000000
        /*0ae0*/ 	.word	0x000000b0
        /*0ae4*/ 	.short	0x010a
        /*0ae6*/ 	.byte	0xff
	.zero		1


	//   ....[156]....
        /*0ae8*/ 	.word	0x0000a730
        /*0aec*/ 	.word	0x00000000
        /*0af0*/ 	.word	0x000000b8
        /*0af4*/ 	.short	0x010a
        /*0af6*/ 	.byte	0xff
	.zero		1


	//   ....[157]....
        /*0af8*/ 	.word	0x0000a790
        /*0afc*/ 	.word	0x00000000
        /*0b00*/ 	.word	0x000000a0
        /*0b04*/ 	.short	0x010a
        /*0b06*/ 	.byte	0xff
	.zero		1


	//   ....[158]....
        /*0b08*/ 	.word	0x0000a7f0
        /*0b0c*/ 	.word	0x00000000
        /*0b10*/ 	.word	0x000000a8
        /*0b14*/ 	.short	0x010a
        /*0b16*/ 	.byte	0xff
	.zero		1


	//   ....[159]....
        /*0b18*/ 	.word	0x0000a850
        /*0b1c*/ 	.word	0x00000000
        /*0b20*/ 	.word	0x000000b0
        /*0b24*/ 	.short	0x010a
        /*0b26*/ 	.byte	0xff
	.zero		1


	//   ....[160]....
        /*0b28*/ 	.word	0x0000a8a0
        /*0b2c*/ 	.word	0x00000000
        /*0b30*/ 	.word	0x000000d0
        /*0b34*/ 	.short	0x010a
        /*0b36*/ 	.byte	0xff
	.zero		1


	//   ....[161]....
        /*0b38*/ 	.word	0x0000a900
        /*0b3c*/ 	.word	0x00000003
        /*0b40*/ 	.word	0x00000080
        /*0b44*/ 	.short	0x010a
        /*0b46*/ 	.byte	0xff
	.zero		1


	//   ....[162]....
        /*0b48*/ 	.word	0x0000a950
        /*0b4c*/ 	.word	0x00000078
        /*0b50*/ 	.word	0x000000f0
        /*0b54*/ 	.short	0x010a
        /*0b56*/ 	.byte	0xff
	.zero		1


	//   ....[163]....
        /*0b58*/ 	.word	0x0000a9a0
        /*0b5c*/ 	.word	0x00000003
        /*0b60*/ 	.word	0x00000080
        /*0b64*/ 	.short	0x010a
        /*0b66*/ 	.byte	0xff
	.zero		1


	//   ....[164]....
        /*0b68*/ 	.word	0x0000a9f0
        /*0b6c*/ 	.word	0x00000000
        /*0b70*/ 	.word	0x00000080
        /*0b74*/ 	.short	0x010a
        /*0b76*/ 	.byte	0xff
	.zero		1


	//   ....[165]....
        /*0b78*/ 	.word	0x0000aa40
        /*0b7c*/ 	.word	0x00000000
        /*0b80*/ 	.word	0x00000080
        /*0b84*/ 	.short	0x010a
        /*0b86*/ 	.byte	0xff
	.zero		1


	//----- nvinfo : EIATTR_NUM_MBARRIERS
	.align		4
.L_47:
        /*0b88*/ 	.byte	0x03, 0x38
        /*0b8a*/ 	.short	0x002b


	//----- nvinfo : EIATTR_EXIT_INSTR_OFFSETS
	.align		4
        /*0b8c*/ 	.byte	0x04, 0x1c
        /*0b8e*/ 	.short	(.L_49 - .L_48)


	//   ....[0]....
.L_48:
        /*0b90*/ 	.word	0x00002ae0


	//   ....[1]....
        /*0b94*/ 	.word	0x00002fd0


	//   ....[2]....
        /*0b98*/ 	.word	0x00003030


	//   ....[3]....
        /*0b9c*/ 	.word	0x000043b0


	//   ....[4]....
        /*0ba0*/ 	.word	0x000055a0


	//   ....[5]....
        /*0ba4*/ 	.word	0x000055e0


	//   ....[6]....
        /*0ba8*/ 	.word	0x00009b00


	//   ....[7]....
        /*0bac*/ 	.word	0x00009b70


	//   ....[8]....
        /*0bb0*/ 	.word	0x00009ba0


	//   ....[9]....
        /*0bb4*/ 	.word	0x00009c10


	//----- nvinfo : EIATTR_MAX_THREADS
	.align		4
.L_49:
        /*0bb8*/ 	.byte	0x04, 0x05
        /*0bba*/ 	.short	(.L_51 - .L_50)
.L_50:
        /*0bbc*/ 	.word	0x00000100
        /*0bc0*/ 	.word	0x00000001
        /*0bc4*/ 	.word	0x00000001


	//----- nvinfo : EIATTR_CRS_STACK_SIZE
	.align		4
.L_51:
        /*0bc8*/ 	.byte	0x04, 0x1e
        /*0bca*/ 	.short	(.L_53 - .L_52)
.L_52:
        /*0bcc*/ 	.word	0x00000000


	//----- nvinfo : EIATTR_CBANK_PARAM_SIZE
	.align		4
.L_53:
        /*0bd0*/ 	.byte	0x03, 0x19
        /*0bd2*/ 	.short	0x0800


	//----- nvinfo : EIATTR_PARAM_CBANK
	.align		4
        /*0bd4*/ 	.byte	0x04, 0x0a
        /*0bd6*/ 	.short	(.L_55 - .L_54)
	.align		4
.L_54:
        /*0bd8*/ 	.word	index@(.nv.constant0._ZN7cutlass13device_kernelINS_4gemm6kernel13GemmUniversalIN4cute5tupleIJiiiiEEENS1_10collective13CollectiveMmaINS1_35MainloopSm100TmaUmmaWarpSpecializedILi8ELi2ELi4ENS5_IJNS4_1CILi2EEENSA_ILi1EEESC_EEEEENS5_IJNSA_ILi128EEENSA_ILi256EEENSA_ILi64EEEEEENS_6half_tENS5_IJlSC_lEEESJ_SK_NS4_8TiledMMAINS4_8MMA_AtomIJNS4_26SM100_MMA_F16BF16_2x1SM_SSISJ_SJ_fLi128ELi256ELNS4_4UMMA5MajorE0ELSP_0ELNSO_7ScaleInE0ELSQ_0EEEEEENS4_6LayoutINS5_IJSC_SC_SC_EEENS5_IJNSA_ILi0EEESV_SV_EEEEENS5_IJNS4_10UnderscoreESY_SY_EEEEENS4_18SM100_TMA_2SM_LOADENS4_14ComposedLayoutINS4_7SwizzleILi3ELi4ELi3EEENS4_18smem_ptr_flag_bitsILi16EEENST_INS5_IJNSA_ILi8EEESH_EEENS5_IJSH_SC_EEEEEEEvNS4_8identityES11_S1B_vS1C_EENS_8epilogue10collective18CollectiveEpilogueINS1E_23Sm100TmaWarpSpecializedILi4ELi2ELi32ELb1ELb0EEEJNS5_IJSH_SG_SH_EEENS5_IJNST_ISH_SC_EENST_INS5_IJNSA_ILi32EEESB_EEENS5_IJSC_SF_EEEEEEEESJ_SK_SJ_SK_NS1E_6fusion15FusionCallbacksIS1I_NS1Q_17LinCombPerRowBiasISJ_fSJ_SJ_fLi8ELNS_15FloatRoundStyleE2EEES1J_S1P_JEEENS4_5SM1004TMEM4LOAD26SM100_TMEM_LOAD_32dp32b32xENS4_13SM90_TMA_LOADENS12_INS13_ILi2ELi4ELi3EEES16_NST_INS5_IJS17_S1L_EEENS5_IJS1L_SC_EEEEEEENS4_39AutoVectorizingCopyWithAssumedAlignmentILi128EEENS4_14SM90_TMA_STOREES25_S27_S27_EEEvvEEEEvNT_6ParamsE)
        /*0bdc*/ 	.short	0x0380
        /*0bde*/ 	.short	0x0800


	//----- nvinfo : EIATTR_SW_WAR
	.align		4
.L_55:
        /*0be0*/ 	.byte	0x04, 0x36
        /*0be2*/ 	.short	(.L_57 - .L_56)
.L_56:
        /*0be4*/ 	.word	0x00000008
.L_57:


//--------------------- .nv.callgraph             --------------------------
	.section	.nv.callgraph,"",@"SHT_CUDA_CALLGRAPH"
	.align	4
	.sectionentsize	8
	.align		4
        /*0000*/ 	.word	0x00000000
	.align		4
        /*0004*/ 	.word	0xffffffff
	.align		4
        /*0008*/ 	.word	index@(_ZN7cutlass13device_kernelINS_4gemm6kernel13GemmUniversalIN4cute5tupleIJiiiiEEENS1_10collective13CollectiveMmaINS1_35MainloopSm100TmaUmmaWarpSpecializedILi8ELi2ELi4ENS5_IJNS4_1CILi2EEENSA_ILi1EEESC_EEEEENS5_IJNSA_ILi128EEENSA_ILi256EEENSA_ILi64EEEEEENS_6half_tENS5_IJlSC_lEEESJ_SK_NS4_8TiledMMAINS4_8MMA_AtomIJNS4_26SM100_MMA_F16BF16_2x1SM_SSISJ_SJ_fLi128ELi256ELNS4_4UMMA5MajorE0ELSP_0ELNSO_7ScaleInE0ELSQ_0EEEEEENS4_6LayoutINS5_IJSC_SC_SC_EEENS5_IJNSA_ILi0EEESV_SV_EEEEENS5_IJNS4_10UnderscoreESY_SY_EEEEENS4_18SM100_TMA_2SM_LOADENS4_14ComposedLayoutINS4_7SwizzleILi3ELi4ELi3EEENS4_18smem_ptr_flag_bitsILi16EEENST_INS5_IJNSA_ILi8EEESH_EEENS5_IJSH_SC_EEEEEEEvNS4_8identityES11_S1B_vS1C_EENS_8epilogue10collective18CollectiveEpilogueINS1E_23Sm100TmaWarpSpecializedILi4ELi2ELi32ELb1ELb0EEEJNS5_IJSH_SG_SH_EEENS5_IJNST_ISH_SC_EENST_INS5_IJNSA_ILi32EEESB_EEENS5_IJSC_SF_EEEEEEEESJ_SK_SJ_SK_NS1E_6fusion15FusionCallbacksIS1I_NS1Q_17LinCombPerRowBiasISJ_fSJ_SJ_fLi8ELNS_15FloatRoundStyleE2EEES1J_S1P_JEEENS4_5SM1004TMEM4LOAD26SM100_TMEM_LOAD_32dp32b32xENS4_13SM90_TMA_LOADENS12_INS13_ILi2ELi4ELi3EEES16_NST_INS5_IJS17_S1L_EEENS5_IJS1L_SC_EEEEEEENS4_39AutoVectorizingCopyWithAssumedAlignmentILi128EEENS4_14SM90_TMA_STOREES25_S27_S27_EEEvvEEEEvNT_6ParamsE)
	.align		4
        /*000c*/ 	.word	index@(__assertfail)
	.align		4
        /*0010*/ 	.word	0x00000000
	.align		4
        /*0014*/ 	.word	0xfffffffe
	.align		4
        /*0018*/ 	.word	0x00000000
	.align		4
        /*001c*/ 	.word	0xfffffffd
	.align		4
        /*0020*/ 	.word	0x00000000
	.align		4
        /*0024*/ 	.word	0xfffffffc


//--------------------- .nv.constant4             --------------------------
	.section	.nv.constant4,"a",@progbits
	.align	8
	.align		8
.nv.constant4:
        /*0000*/ 	.dword	__assertfail
	.align		8
        /*0008*/ 	.dword	__unnamed_1
	.align		8
        /*0010*/ 	.dword	__unnamed_2
	.align		8
        /*0018*/ 	.dword	_ZN39_INTERNAL_1605a4e3_4_k_cu_cea13726_29114cuda3std3__45__cpo5beginE
	.align		8
        /*0020*/ 	.dword	_ZN39_INTERNAL_1605a4e3_4_k_cu_cea13726_29114cuda3std3__45__cpo3endE
	.align		8
        /*0028*/ 	.dword	_ZN39_INTERNAL_1605a4e3_4_k_cu_cea13726_29114cuda3std3__45__cpo6cbeginE
	.align		8
        /*0030*/ 	.dword	_ZN39_INTERNAL_1605a4e3_4_k_cu_cea13726_29114cuda3std3__45__cpo4cendE
	.align		8
        /*0038*/ 	.dword	_ZN39_INTERNAL_1605a4e3_4_k_cu_cea13726_29114cuda3std3__441_GLOBAL__N__1605a4e3_4_k_cu_cea13726_29116ignoreE
	.align		8
        /*0040*/ 	.dword	_ZN39_INTERNAL_1605a4e3_4_k_cu_cea13726_29114cuda3std3__419piecewise_constructE
	.align		8
        /*0048*/ 	.dword	_ZN39_INTERNAL_1605a4e3_4_k_cu_cea13726_29114cuda3std3__48in_placeE
	.align		8
        /*0050*/ 	.dword	_ZN39_INTERNAL_1605a4e3_4_k_cu_cea13726_29114cuda3std6ranges3__45__cpo4swapE
	.align		8
        /*0058*/ 	.dword	_ZN39_INTERNAL_1605a4e3_4_k_cu_cea13726_29114cuda3std6ranges3__45__cpo9iter_moveE
	.align		8
        /*0060*/ 	.dword	_ZN39_INTERNAL_1605a4e3_4_k_cu_cea13726_29114cute7productE
	.align		8
        /*0068*/ 	.dword	_ZN39_INTERNAL_1605a4e3_4_k_cu_cea13726_29114cute1_E
	.align		8
        /*0070*/ 	.dword	$str$25
	.align		8
        /*0078*/ 	.dword	$str$26
	.align		8
        /*0080*/ 	.dword	$str$27
	.align		8
        /*0088*/ 	.dword	$str$28


//--------------------- .text._ZN7cutlass13device_kernelINS_4gemm6kernel13GemmUniversalIN4cute5tupleIJiiiiEEENS1_10collective13CollectiveMmaINS1_35MainloopSm100TmaUmmaWarpSpecializedILi8ELi2ELi4ENS5_IJNS4_1CILi2EEENSA_ILi1EEESC_EEEEENS5_IJNSA_ILi128EEENSA_ILi256EEENSA_ILi64EEEEEENS_6half_tENS5_IJlSC_lEEESJ_SK_NS4_8TiledMMAINS4_8MMA_AtomIJNS4_26SM100_MMA_F16BF16_2x1SM_SSISJ_SJ_fLi128ELi256ELNS4_4UMMA5MajorE0ELSP_0ELNSO_7ScaleInE0ELSQ_0EEEEEENS4_6LayoutINS5_IJSC_SC_SC_EEENS5_IJNSA_ILi0EEESV_SV_EEEEENS5_IJNS4_10UnderscoreESY_SY_EEEEENS4_18SM100_TMA_2SM_LOADENS4_14ComposedLayoutINS4_7SwizzleILi3ELi4ELi3EEENS4_18smem_ptr_flag_bitsILi16EEENST_INS5_IJNSA_ILi8EEESH_EEENS5_IJSH_SC_EEEEEEEvNS4_8identityES11_S1B_vS1C_EENS_8epilogue10collective18CollectiveEpilogueINS1E_23Sm100TmaWarpSpecializedILi4ELi2ELi32ELb1ELb0EEEJNS5_IJSH_SG_SH_EEENS5_IJNST_ISH_SC_EENST_INS5_IJNSA_ILi32EEESB_EEENS5_IJSC_SF_EEEEEEEESJ_SK_SJ_SK_NS1E_6fusion15FusionCallbacksIS1I_NS1Q_17LinCombPerRowBiasISJ_fSJ_SJ_fLi8ELNS_15FloatRoundStyleE2EEES1J_S1P_JEEENS4_5SM1004TMEM4LOAD26SM100_TMEM_LOAD_32dp32b32xENS4_13SM90_TMA_LOADENS12_INS13_ILi2ELi4ELi3EEES16_NST_INS5_IJS17_S1L_EEENS5_IJS1L_SC_EEEEEEENS4_39AutoVectorizingCopyWithAssumedAlignmentILi128EEENS4_14SM90_TMA_STOREES25_S27_S27_EEEvvEEEEvNT_6ParamsE --------------------------
	.section	.text._ZN7cutlass13device_kernelINS_4gemm6kernel13GemmUniversalIN4cute5tupleIJiiiiEEENS1_10collective13CollectiveMmaINS1_35MainloopSm100TmaUmmaWarpSpecializedILi8ELi2ELi4ENS5_IJNS4_1CILi2EEENSA_ILi1EEESC_EEEEENS5_IJNSA_ILi128EEENSA_ILi256EEENSA_ILi64EEEEEENS_6half_tENS5_IJlSC_lEEESJ_SK_NS4_8TiledMMAINS4_8MMA_AtomIJNS4_26SM100_MMA_F16BF16_2x1SM_SSISJ_SJ_fLi128ELi256ELNS4_4UMMA5MajorE0ELSP_0ELNSO_7ScaleInE0ELSQ_0EEEEEENS4_6LayoutINS5_IJSC_SC_SC_EEENS5_IJNSA_ILi0EEESV_SV_EEEEENS5_IJNS4_10UnderscoreESY_SY_EEEEENS4_18SM100_TMA_2SM_LOADENS4_14ComposedLayoutINS4_7SwizzleILi3ELi4ELi3EEENS4_18smem_ptr_flag_bitsILi16EEENST_INS5_IJNSA_ILi8EEESH_EEENS5_IJSH_SC_EEEEEEEvNS4_8identityES11_S1B_vS1C_EENS_8epilogue10collective18CollectiveEpilogueINS1E_23Sm100TmaWarpSpecializedILi4ELi2ELi32ELb1ELb0EEEJNS5_IJSH_SG_SH_EEENS5_IJNST_ISH_SC_EENST_INS5_IJNSA_ILi32EEESB_EEENS5_IJSC_SF_EEEEEEEESJ_SK_SJ_SK_NS1E_6fusion15FusionCallbacksIS1I_NS1Q_17LinCombPerRowBiasISJ_fSJ_SJ_fLi8ELNS_15FloatRoundStyleE2EEES1J_S1P_JEEENS4_5SM1004TMEM4LOAD26SM100_TMEM_LOAD_32dp32b32xENS4_13SM90_TMA_LOADENS12_INS13_ILi2ELi4ELi3EEES16_NST_INS5_IJS17_S1L_EEENS5_IJS1L_SC_EEEEEEENS4_39AutoVectorizingCopyWithAssumedAlignmentILi128EEENS4_14SM90_TMA_STOREES25_S27_S27_EEEvvEEEEvNT_6ParamsE,"ax",@progbits
	.align	128
.text._ZN7cutlass13device_kernelINS_4gemm6kernel13GemmUniversalIN4cute5tupleIJiiiiEEENS1_10collective13CollectiveMmaINS1_35MainloopSm100TmaUmmaWarpSpecializedILi8ELi2ELi4ENS5_IJNS4_1CILi2EEENSA_ILi1EEESC_EEEEENS5_IJNSA_ILi128EEENSA_ILi256EEENSA_ILi64EEEEEENS_6half_tENS5_IJlSC_lEEESJ_SK_NS4_8TiledMMAINS4_8MMA_AtomIJNS4_26SM100_MMA_F16BF16_2x1SM_SSISJ_SJ_fLi128ELi256ELNS4_4UMMA5MajorE0ELSP_0ELNSO_7ScaleInE0ELSQ_0EEEEEENS4_6LayoutINS5_IJSC_SC_SC_EEENS5_IJNSA_ILi0EEESV_SV_EEEEENS5_IJNS4_10UnderscoreESY_SY_EEEEENS4_18SM100_TMA_2SM_LOADENS4_14ComposedLayoutINS4_7SwizzleILi3ELi4ELi3EEENS4_18smem_ptr_flag_bitsILi16EEENST_INS5_IJNSA_ILi8EEESH_EEENS5_IJSH_SC_EEEEEEEvNS4_8identityES11_S1B_vS1C_EENS_8epilogue10collective18CollectiveEpilogueINS1E_23Sm100TmaWarpSpecializedILi4ELi2ELi32ELb1ELb0EEEJNS5_IJSH_SG_SH_EEENS5_IJNST_ISH_SC_EENST_INS5_IJNSA_ILi32EEESB_EEENS5_IJSC_SF_EEEEEEEESJ_SK_SJ_SK_NS1E_6fusion15FusionCallbacksIS1I_NS1Q_17LinCombPerRowBiasISJ_fSJ_SJ_fLi8ELNS_15FloatRoundStyleE2EEES1J_S1P_JEEENS4_5SM1004TMEM4LOAD26SM100_TMEM_LOAD_32dp32b32xENS4_13SM90_TMA_LOADENS12_INS13_ILi2ELi4ELi3EEES16_NST_INS5_IJS17_S1L_EEENS5_IJS1L_SC_EEEEEEENS4_39AutoVectorizingCopyWithAssumedAlignmentILi128EEENS4_14SM90_TMA_STOREES25_S27_S27_EEEvvEEEEvNT_6ParamsE:
        .type           _ZN7cutlass13device_kernelINS_4gemm6kernel13GemmUniversalIN4cute5tupleIJiiiiEEENS1_10collective13CollectiveMmaINS1_35MainloopSm100TmaUmmaWarpSpecializedILi8ELi2ELi4ENS5_IJNS4_1CILi2EEENSA_ILi1EEESC_EEEEENS5_IJNSA_ILi128EEENSA_ILi256EEENSA_ILi64EEEEEENS_6half_tENS5_IJlSC_lEEESJ_SK_NS4_8TiledMMAINS4_8MMA_AtomIJNS4_26SM100_MMA_F16BF16_2x1SM_SSISJ_SJ_fLi128ELi256ELNS4_4UMMA5MajorE0ELSP_0ELNSO_7ScaleInE0ELSQ_0EEEEEENS4_6LayoutINS5_IJSC_SC_SC_EEENS5_IJNSA_ILi0EEESV_SV_EEEEENS5_IJNS4_10UnderscoreESY_SY_EEEEENS4_18SM100_TMA_2SM_LOADENS4_14ComposedLayoutINS4_7SwizzleILi3ELi4ELi3EEENS4_18smem_ptr_flag_bitsILi16EEENST_INS5_IJNSA_ILi8EEESH_EEENS5_IJSH_SC_EEEEEEEvNS4_8identityES11_S1B_vS1C_EENS_8epilogue10collective18CollectiveEpilogueINS1E_23Sm100TmaWarpSpecializedILi4ELi2ELi32ELb1ELb0EEEJNS5_IJSH_SG_SH_EEENS5_IJNST_ISH_SC_EENST_INS5_IJNSA_ILi32EEESB_EEENS5_IJSC_SF_EEEEEEEESJ_SK_SJ_SK_NS1E_6fusion15FusionCallbacksIS1I_NS1Q_17LinCombPerRowBiasISJ_fSJ_SJ_fLi8ELNS_15FloatRoundStyleE2EEES1J_S1P_JEEENS4_5SM1004TMEM4LOAD26SM100_TMEM_LOAD_32dp32b32xENS4_13SM90_TMA_LOADENS12_INS13_ILi2ELi4ELi3EEES16_NST_INS5_IJS17_S1L_EEENS5_IJS1L_SC_EEEEEEENS4_39AutoVectorizingCopyWithAssumedAlignmentILi128EEENS4_14SM90_TMA_STOREES25_S27_S27_EEEvvEEEEvNT_6ParamsE,@function
        .size           _ZN7cutlass13device_kernelINS_4gemm6kernel13GemmUniversalIN4cute5tupleIJiiiiEEENS1_10collective13CollectiveMmaINS1_35MainloopSm100TmaUmmaWarpSpecializedILi8ELi2ELi4ENS5_IJNS4_1CILi2EEENSA_ILi1EEESC_EEEEENS5_IJNSA_ILi128EEENSA_ILi256EEENSA_ILi64EEEEEENS_6half_tENS5_IJlSC_lEEESJ_SK_NS4_8TiledMMAINS4_8MMA_AtomIJNS4_26SM100_MMA_F16BF16_2x1SM_SSISJ_SJ_fLi128ELi256ELNS4_4UMMA5MajorE0ELSP_0ELNSO_7ScaleInE0ELSQ_0EEEEEENS4_6LayoutINS5_IJSC_SC_SC_EEENS5_IJNSA_ILi0EEESV_SV_EEEEENS5_IJNS4_10UnderscoreESY_SY_EEEEENS4_18SM100_TMA_2SM_LOADENS4_14ComposedLayoutINS4_7SwizzleILi3ELi4ELi3EEENS4_18smem_ptr_flag_bitsILi16EEENST_INS5_IJNSA_ILi8EEESH_EEENS5_IJSH_SC_EEEEEEEvNS4_8identityES11_S1B_vS1C_EENS_8epilogue10collective18CollectiveEpilogueINS1E_23Sm100TmaWarpSpecializedILi4ELi2ELi32ELb1ELb0EEEJNS5_IJSH_SG_SH_EEENS5_IJNST_ISH_SC_EENST_INS5_IJNSA_ILi32EEESB_EEENS5_IJSC_SF_EEEEEEEESJ_SK_SJ_SK_NS1E_6fusion15FusionCallbacksIS1I_NS1Q_17LinCombPerRowBiasISJ_fSJ_SJ_fLi8ELNS_15FloatRoundStyleE2EEES1J_S1P_JEEENS4_5SM1004TMEM4LOAD26SM100_TMEM_LOAD_32dp32b32xENS4_13SM90_TMA_LOADENS12_INS13_ILi2ELi4ELi3EEES16_NST_INS5_IJS17_S1L_EEENS5_IJS1L_SC_EEEEEEENS4_39AutoVectorizingCopyWithAssumedAlignmentILi128EEENS4_14SM90_TMA_STOREES25_S27_S27_EEEvvEEEEvNT_6ParamsE,(.L_x_210 - _ZN7cutlass13device_kernelINS_4gemm6kernel13GemmUniversalIN4cute5tupleIJiiiiEEENS1_10collective13CollectiveMmaINS1_35MainloopSm100TmaUmmaWarpSpecializedILi8ELi2ELi4ENS5_IJNS4_1CILi2EEENSA_ILi1EEESC_EEEEENS5_IJNSA_ILi128EEENSA_ILi256EEENSA_ILi64EEEEEENS_6half_tENS5_IJlSC_lEEESJ_SK_NS4_8TiledMMAINS4_8MMA_AtomIJNS4_26SM100_MMA_F16BF16_2x1SM_SSISJ_SJ_fLi128ELi256ELNS4_4UMMA5MajorE0ELSP_0ELNSO_7ScaleInE0ELSQ_0EEEEEENS4_6LayoutINS5_IJSC_SC_SC_EEENS5_IJNSA_ILi0EEESV_SV_EEEEENS5_IJNS4_10UnderscoreESY_SY_EEEEENS4_18SM100_TMA_2SM_LOADENS4_14ComposedLayoutINS4_7SwizzleILi3ELi4ELi3EEENS4_18smem_ptr_flag_bitsILi16EEENST_INS5_IJNSA_ILi8EEESH_EEENS5_IJSH_SC_EEEEEEEvNS4_8identityES11_S1B_vS1C_EENS_8epilogue10collective18CollectiveEpilogueINS1E_23Sm100TmaWarpSpecializedILi4ELi2ELi32ELb1ELb0EEEJNS5_IJSH_SG_SH_EEENS5_IJNST_ISH_SC_EENST_INS5_IJNSA_ILi32EEESB_EEENS5_IJSC_SF_EEEEEEEESJ_SK_SJ_SK_NS1E_6fusion15FusionCallbacksIS1I_NS1Q_17LinCombPerRowBiasISJ_fSJ_SJ_fLi8ELNS_15FloatRoundStyleE2EEES1J_S1P_JEEENS4_5SM1004TMEM4LOAD26SM100_TMEM_LOAD_32dp32b32xENS4_13SM90_TMA_LOADENS12_INS13_ILi2ELi4ELi3EEES16_NST_INS5_IJS17_S1L_EEENS5_IJS1L_SC_EEEEEEENS4_39AutoVectorizingCopyWithAssumedAlignmentILi128EEENS4_14SM90_TMA_STOREES25_S27_S27_EEEvvEEEEvNT_6ParamsE)
        .other          _ZN7cutlass13device_kernelINS_4gemm6kernel13GemmUniversalIN4cute5tupleIJiiiiEEENS1_10collective13CollectiveMmaINS1_35MainloopSm100TmaUmmaWarpSpecializedILi8ELi2ELi4ENS5_IJNS4_1CILi2EEENSA_ILi1EEESC_EEEEENS5_IJNSA_ILi128EEENSA_ILi256EEENSA_ILi64EEEEEENS_6half_tENS5_IJlSC_lEEESJ_SK_NS4_8TiledMMAINS4_8MMA_AtomIJNS4_26SM100_MMA_F16BF16_2x1SM_SSISJ_SJ_fLi128ELi256ELNS4_4UMMA5MajorE0ELSP_0ELNSO_7ScaleInE0ELSQ_0EEEEEENS4_6LayoutINS5_IJSC_SC_SC_EEENS5_IJNSA_ILi0EEESV_SV_EEEEENS5_IJNS4_10UnderscoreESY_SY_EEEEENS4_18SM100_TMA_2SM_LOADENS4_14ComposedLayoutINS4_7SwizzleILi3ELi4ELi3EEENS4_18smem_ptr_flag_bitsILi16EEENST_INS5_IJNSA_ILi8EEESH_EEENS5_IJSH_SC_EEEEEEEvNS4_8identityES11_S1B_vS1C_EENS_8epilogue10collective18CollectiveEpilogueINS1E_23Sm100TmaWarpSpecializedILi4ELi2ELi32ELb1ELb0EEEJNS5_IJSH_SG_SH_EEENS5_IJNST_ISH_SC_EENST_INS5_IJNSA_ILi32EEESB_EEENS5_IJSC_SF_EEEEEEEESJ_SK_SJ_SK_NS1E_6fusion15FusionCallbacksIS1I_NS1Q_17LinCombPerRowBiasISJ_fSJ_SJ_fLi8ELNS_15FloatRoundStyleE2EEES1J_S1P_JEEENS4_5SM1004TMEM4LOAD26SM100_TMEM_LOAD_32dp32b32xENS4_13SM90_TMA_LOADENS12_INS13_ILi2ELi4ELi3EEES16_NST_INS5_IJS17_S1L_EEENS5_IJS1L_SC_EEEEEEENS4_39AutoVectorizingCopyWithAssumedAlignmentILi128EEENS4_14SM90_TMA_STOREES25_S27_S27_EEEvvEEEEvNT_6ParamsE,@"STO_CUDA_ENTRY STV_DEFAULT"
_ZN7cutlass13device_kernelINS_4gemm6kernel13GemmUniversalIN4cute5tupleIJiiiiEEENS1_10collective13CollectiveMmaINS1_35MainloopSm100TmaUmmaWarpSpecializedILi8ELi2ELi4ENS5_IJNS4_1CILi2EEENSA_ILi1EEESC_EEEEENS5_IJNSA_ILi128EEENSA_ILi256EEENSA_ILi64EEEEEENS_6half_tENS5_IJlSC_lEEESJ_SK_NS4_8TiledMMAINS4_8MMA_AtomIJNS4_26SM100_MMA_F16BF16_2x1SM_SSISJ_SJ_fLi128ELi256ELNS4_4UMMA5MajorE0ELSP_0ELNSO_7ScaleInE0ELSQ_0EEEEEENS4_6LayoutINS5_IJSC_SC_SC_EEENS5_IJNSA_ILi0EEESV_SV_EEEEENS5_IJNS4_10UnderscoreESY_SY_EEEEENS4_18SM100_TMA_2SM_LOADENS4_14ComposedLayoutINS4_7SwizzleILi3ELi4ELi3EEENS4_18smem_ptr_flag_bitsILi16EEENST_INS5_IJNSA_ILi8EEESH_EEENS5_IJSH_SC_EEEEEEEvNS4_8identityES11_S1B_vS1C_EENS_8epilogue10collective18CollectiveEpilogueINS1E_23Sm100TmaWarpSpecializedILi4ELi2ELi32ELb1ELb0EEEJNS5_IJSH_SG_SH_EEENS5_IJNST_ISH_SC_EENST_INS5_IJNSA_ILi32EEESB_EEENS5_IJSC_SF_EEEEEEEESJ_SK_SJ_SK_NS1E_6fusion15FusionCallbacksIS1I_NS1Q_17LinCombPerRowBiasISJ_fSJ_SJ_fLi8ELNS_15FloatRoundStyleE2EEES1J_S1P_JEEENS4_5SM1004TMEM4LOAD26SM100_TMEM_LOAD_32dp32b32xENS4_13SM90_TMA_LOADENS12_INS13_ILi2ELi4ELi3EEES16_NST_INS5_IJS17_S1L_EEENS5_IJS1L_SC_EEEEEEENS4_39AutoVectorizingCopyWithAssumedAlignmentILi128EEENS4_14SM90_TMA_STOREES25_S27_S27_EEEvvEEEEvNT_6ParamsE:
[----:B------:R-:W1:Y:S01]  /*0000*/  LDC R1, c[0x0][0x37c] ;  /* 0x0000df00ff017b82 */ /* 0x000e620000000800 */
[----:B------:R-:W2:Y:S01]  /*0010*/  S2R R113, SR_TID.X ;  /* 0x0000000000717919 */ /* 0x000ea20000002100 */
[----:B------:R-:W3:Y:S06]  /*0020*/  LDCU.64 UR8, c[0x0][0x890] ;  /* 0x00011200ff0877ac */ /* 0x000eec0008000a00 */
[----:B------:R-:W4:Y:S01]  /*0030*/  S2UR UR45, SR_CgaCtaId ;  /* 0x00000000002d79c3 */ /* 0x000f220000008800 */
[----:B------:R-:W-:Y:S01]  /*0040*/  PRMT R98, RZ, 0x7610, R98 ;  /* 0x00007610ff627816 */ /* 0x000fe20000000062 */
[----:B------:R-:W1:Y:S01]  /*0050*/  LDCU.64 UR46, c[0x0][0x358] ;  /* 0x00006b00ff2e77ac */ /* 0x000e620008000a00 */
[----:B------:R-:W-:-:S02]  /*0060*/  ELECT P0, URZ, PT ;  /* 0x0000000000ff782f */ /* 0x000fc40003800000 */
[----:B---3--:R-:W-:-:S04]  /*0070*/  ISETP.NE.U32.AND P1, PT, RZ, UR8, PT ;  /* 0x00000008ff007c0c */ /* 0x008fc8000bf25070 */
[----:B------:R-:W-:Y:S01]  /*0080*/  ISETP.NE.AND.EX P2, PT, RZ, UR9, PT, P1 ;  /* 0x00000009ff007c0c */ /* 0x000fe2000bf45310 */
[----:B----4-:R-:W-:Y:S02]  /*0090*/  ULOP3.LUT UR5, UR45, 0x1, URZ, 0xc0, !UPT ;  /* 0x000000012d057892 */ /* 0x010fe4000f8ec0ff */
[----:B------:R-:W-:Y:S01]  /*00a0*/  ULOP3.LUT UR4, UR45, 0x1, URZ, 0x3c, !UPT ;  /* 0x000000012d047892 */ /* 0x000fe2000f8e3cff */
[----:B--2---:R-:W-:-:S05]  /*00b0*/  SHF.R.U32.HI R99, RZ, 0x5, R113 ;  /* 0x00000005ff637819 */ /* 0x004fca0000011671 */
[----:B------:R-:W2:Y:S02]  /*00c0*/  SHFL.IDX PT, R0, R99, RZ, 0x1f ;  /* 0x00001fff63007589 */ /* 0x000ea400000e0000 */
[----:B--2---:R-:W-:Y:S02]  /*00d0*/  R2UR UR10, R0 ;  /* 0x00000000000a72ca */ /* 0x004fe400000e0000 */
[----:B-1----:R-:W-:Y:S05]  /*00e0*/  @P2 BRA `(.L_x_0) ;  /* 0x00000000002c2947 */ /* 0x002fea0003800000 */
[----:B------:R-:W1:Y:S02]  /*00f0*/  LDCU.64 UR6, c[0x0][0x888] ;  /* 0x00011100ff0677ac */ /* 0x000e640008000a00 */
[----:B-1----:R-:W-:-:S04]  /*0100*/  UISETP.NE.U32.AND UP0, UPT, UR6, URZ, UPT ;  /* 0x000000ff0600728c */ /* 0x002fc8000bf05070 */
[----:B------:R-:W-:-:S09]  /*0110*/  UISETP.NE.AND.EX UP0, UPT, UR7, URZ, UPT, UP0 ;  /* 0x000000ff0700728c */ /* 0x000fd2000bf05300 */
[----:B------:R-:W-:Y:S05]  /*0120*/  BRA.U !UP0, `(.L_x_1) ;  /* 0x0000000108107547 */ /* 0x000fea000b800000 */
[----:B------:R-:W1:Y:S02]  /*0130*/  LDC.64 R2, c[0x0][0x888] ;  /* 0x00022200ff027b82 */ /* 0x000e640000000a00 */
[----:B-1----:R1:W5:Y:S01]  /*0140*/  LDG.E R49, desc[UR46][R2.64] ;  /* 0x0000002e02317981 */ /* 0x002362000c1e1900 */
[----:B------:R-:W-:Y:S01]  /*0150*/  HFMA2 R98, -RZ, RZ, 0, 5.9604644775390625e-08 ;  /* 0x00000001ff627431 */ /* 0x000fe200000001ff */
[----:B------:R-:W-:Y:S05]  /*0160*/  BRA `(.L_x_0) ;  /* 0x00000000000c7947 */ /* 0x000fea0003800000 */
.L_x_1:
[----:B------:R-:W1:Y:S01]  /*0170*/  LDCU UR6, c[0x0][0x880] ;  /* 0x00011000ff0677ac */ /* 0x000e620008000800 */
[----:B------:R-:W-:Y:S01]  /*0180*/  HFMA2 R98, -RZ, RZ, 0, 5.9604644775390625e-08 ;  /* 0x00000001ff627431 */ /* 0x000fe200000001ff */
[----:B-1----:R-:W-:-:S07]  /*0190*/  MOV R49, UR6 ;  /* 0x0000000600317c02 */ /* 0x002fce0008000f00 */
.L_x_0:
[----:B------:R-:W2:Y:S02]  /*01a0*/  LDCU.64 UR6, c[0x0][0x8b0] ;  /* 0x00011600ff0677ac */ /* 0x000ea40008000a00 */
[----:B--2---:R-:W-:-:S04]  /*01b0*/  UISETP.NE.U32.AND UP0, UPT, UR6, URZ, UPT ;  /* 0x000000ff0600728c */ /* 0x004fc8000bf05070 */
[----:B------:R-:W-:-:S09]  /*01c0*/  UISETP.NE.AND.EX UP0, UPT, UR7, URZ, UPT, UP0 ;  /* 0x000000ff0700728c */ /* 0x000fd2000bf05300 */
[----:B------:R-:W-:Y:S05]  /*01d0*/  BRA.U UP0, `(.L_x_2) ;  /* 0x0000000100247547 */ /* 0x000fea000b800000 */
[----:B------:R-:W2:Y:S02]  /*01e0*/  LDCU.64 UR6, c[0x0][0x8a8] ;  /* 0x00011500ff0677ac */ /* 0x000ea40008000a00 */
[----:B--2---:R-:W-:-:S04]  /*01f0*/  UISETP.NE.U32.AND UP0, UPT, UR6, URZ, UPT ;  /* 0x000000ff0600728c */ /* 0x004fc8000bf05070 */
[----:B------:R-:W-:-:S09]  /*0200*/  UISETP.NE.AND.EX UP0, UPT, UR7, URZ, UPT, UP0 ;  /* 0x000000ff0700728c */ /* 0x000fd2000bf05300 */
[----:B------:R-:W-:Y:S05]  /*0210*/  BRA.U !UP0, `(.L_x_3) ;  /* 0x00000001080c7547 */ /* 0x000fea000b800000 */
[----:B-1----:R-:W1:Y:S02]  /*0220*/  LDC.64 R2, c[0x0][0x8a8] ;  /* 0x00022a00ff027b82 */ /* 0x002e640000000a00 */
[----:B-1----:R2:W5:Y:S01]  /*0230*/  LDG.E R47, desc[UR46][R2.64] ;  /* 0x0000002e022f7981 */ /* 0x002562000c1e1900 */
[----:B------:R-:W-:Y:S05]  /*0240*/  BRA `(.L_x_2) ;  /* 0x0000000000087947 */ /* 0x000fea0003800000 */
.L_x_3:
[----:B------:R-:W2:Y:S02]  /*0250*/  LDCU UR6, c[0x0][0x8a0] ;  /* 0x00011400ff0677ac */ /* 0x000ea40008000800 */
[----:B--2---:R-:W-:Y:S02]  /*0260*/  MOV R47, UR6 ;  /* 0x00000006002f7c02 */ /* 0x004fe40008000f00 */
.L_x_2:
[----:B------:R-:W-:Y:S01]  /*0270*/  IMAD.U32 R0, RZ, RZ, UR10 ;  /* 0x0000000aff007e24 */ /* 0x000fe2000f8e00ff */
[----:B------:R-:W-:Y:S04]  /*0280*/  BSSY.RECONVERGENT B0, `(.L_x_4) ;  /* 0x000000c000007945 */ /* 0x000fe80003800200 */
[C---:B------:R-:W-:Y:S02]  /*0290*/  ISETP.NE.OR P3, PT, R0.reuse, 0x1, !P0 ;  /* 0x000000010000780c */ /* 0x040fe40004765670 */
[----:B------:R-:W-:-:S11]  /*02a0*/  ISETP.NE.OR P2, PT, R0, 0x3, !P0 ;  /* 0x000000030000780c */ /* 0x000fd60004745670 */
[----:B------:R-:W-:Y:S05]  /*02b0*/  @P3 BRA `(.L_x_5) ;  /* 0x0000000000203947 */ /* 0x000fea0003800000 */
[----:B------:R-:W3:Y:S02]  /*02c0*/  LDCU.64 UR6, c[0x0][0x348] ;  /* 0x00006900ff0677ac */ /* 0x000ee40008000a00 */
[----:B---3--:R-:W-:Y:S02]  /*02d0*/  UIADD3 UR12, UP1, UPT, UR6, 0x80, URZ ;  /* 0x00000080060c7890 */ /* 0x008fe4000ff3e0ff */
[----:B------:R-:W-:Y:S02]  /*02e0*/  UIADD3 UR6, UP0, UPT, UR6, 0x180, URZ ;  /* 0x0000018006067890 */ /* 0x000fe4000ff1e0ff */
[----:B------:R-:W-:Y:S02]  /*02f0*/  UIADD3.X UR13, UPT, UPT, URZ, UR7, URZ, UP1, !UPT ;  /* 0x00000007ff0d7290 */ /* 0x000fe40008ffe4ff */
[----:B------:R-:W-:-:S07]  /*0300*/  UIADD3.X UR7, UPT, UPT, URZ, UR7, URZ, UP0, !UPT ;  /* 0x00000007ff077290 */ /* 0x000fce00087fe4ff */
[----:B------:R3:W-:Y:S02]  /*0310*/  UTMACCTL.PF [UR12] ;  /* 0x000000000c0079b9 */ /* 0x0007e40008040000 */
[----:B------:R3:W-:Y:S02]  /*0320*/  UTMACCTL.PF [UR6] ;  /* 0x00000000060079b9 */ /* 0x0007e40008040000 */
[----:B---3--:R-:W-:Y:S01]  /*0330*/  NOP ;  /* 0x0000000000007918 */ /* 0x008fe20000000000 */
.L_x_5:
[----:B------:R-:W-:Y:S05]  /*0340*/  BSYNC.RECONVERGENT B0 ;  /* 0x0000000000007941 */ /* 0x000fea0003800200 */
.L_x_4:
[----:B------:R-:W-:Y:S04]  /*0350*/  BSSY.RECONVERGENT B0, `(.L_x_6) ;  /* 0x000000a000007945 */ /* 0x000fe80003800200 */
        /* <DEDUP_REMOVED lines=9> */
.L_x_7:
[----:B------:R-:W-:Y:S05]  /*03f0*/  BSYNC.RECONVERGENT B0 ;  /* 0x0000000000007941 */ /* 0x000fea0003800200 */
.L_x_6:
[----:B------:R-:W3:Y:S01]  /*0400*/  LDCU.64 UR6, c[0x0][0x888] ;  /* 0x00011100ff0677ac */ /* 0x000ee20008000a00 */
[----:B------:R-:W-:Y:S01]  /*0410*/  ISETP.NE.AND.EX P1, PT, RZ, UR9, PT, P1 ;  /* 0x00000009ff007c0c */ /* 0x000fe2000bf25310 */
[----:B------:R-:W-:Y:S02]  /*0420*/  UPLOP3.LUT UP5, UPT, UPT, UPT, UPT, 0x80, 0x8 ;  /* 0x000000000008789c */ /* 0x000fe40003faf070 */
[----:B---3--:R-:W-:-:S04]  /*0430*/  UISETP.NE.U32.AND UP0, UPT, UR6, URZ, UPT ;  /* 0x000000ff0600728c */ /* 0x008fc8000bf05070 */
[----:B------:R-:W-:-:S06]  /*0440*/  UISETP.NE.AND.EX UP0, UPT, UR7, URZ, UPT, UP0 ;  /* 0x000000ff0700728c */ /* 0x000fcc000bf05300 */
[----:B------:R-:W-:-:S13]  /*0450*/  PLOP3.LUT P2, PT, PT, PT, UP0, 0x80, 0x8 ;  /* 0x000000000008781c */ /* 0x000fda0003f4f008 */
[----:B------:R-:W-:Y:S05]  /*0460*/  @P2 BRA P1, `(.L_x_8) ;  /* 0x0000000000202947 */ /* 0x000fea0000800000 */
[----:B------:R-:W-:Y:S01]  /*0470*/  UISETP.NE.U32.AND UP2, UPT, UR8, URZ, UPT ;  /* 0x000000ff0800728c */ /* 0x000fe2000bf45070 */
[----:B-----5:R-:W-:Y:S01]  /*0480*/  FSETP.NEU.AND P1, PT, R49, RZ, PT ;  /* 0x000000ff3100720b */ /* 0x020fe20003f2d000 */
[----:B------:R-:W-:Y:S02]  /*0490*/  USEL UR6, URZ, 0xffffffff, UP0 ;  /* 0xffffffffff067887 */ /* 0x000fe40008000000 */
[----:B------:R-:W-:-:S10]  /*04a0*/  UISETP.NE.AND.EX UP2, UPT, UR9, URZ, UPT, UP2 ;  /* 0x000000ff0900728c */ /* 0x000fd4000bf45320 */
[----:B------:R-:W-:Y:S01]  /*04b0*/  VOTEU.ANY UP1, P1 ;  /* 0x0000000000ff7886 */ /* 0x000fe20000820100 */
[----:B------:R-:W-:-:S04]  /*04c0*/  @!UP2 USEL UR6, URZ, 0xffffffff, UP1 ;  /* 0xffffffffff06a887 */ /* 0x000fc80008800000 */
[----:B------:R-:W-:-:S04]  /*04d0*/  ULOP3.LUT UR6, UR6, 0x1, URZ, 0xc0, !UPT ;  /* 0x0000000106067892 */ /* 0x000fc8000f8ec0ff */
[----:B------:R-:W-:-:S11]  /*04e0*/  UISETP.NE.U32.AND UP5, UPT, UR6, 0x1, UPT ;  /* 0x000000010600788c */ /* 0x000fd6000bfa5070 */
.L_x_8:
[----:B------:R-:W3:Y:S01]  /*04f0*/  SHFL.IDX PT, R0, R99, RZ, 0x1f ;  /* 0x00001fff63007589 */ /* 0x000ee200000e0000 */
[----:B------:R-:W-:-:S04]  /*0500*/  UISETP.NE.AND UP1, UPT, UR10, 0x2, UPT ;  /* 0x000000020a00788c */ /* 0x000fc8000bf25270 */
[----:B------:R-:W-:Y:S02]  /*0510*/  UISETP.EQ.AND UP2, UPT, UR5, URZ, !UP1 ;  /* 0x000000ff0500728c */ /* 0x000fe4000cf42270 */
[----:B------:R-:W-:-:S04]  /*0520*/  USEL UR13, URZ, 0x1, UP1 ;  /* 0x00000001ff0d7887 */ /* 0x000fc80008800000 */
[----:B------:R-:W-:Y:S02]  /*0530*/  PLOP3.LUT P5, PT, P0, PT, UP2, 0x80, 0x8 ;  /* 0x000000000008781c */ /* 0x000fe400007af028 */
[----:B---3--:R-:W-:-:S13]  /*0540*/  ISETP.NE.AND P1, PT, R0, RZ, PT ;  /* 0x000000ff0000720c */ /* 0x008fda0003f25270 */
[----:B------:R-:W-:Y:S05]  /*0550*/  @P1 BRA `(.L_x_9) ;  /* 0x0000000000641947 */ /* 0x000fea0003800000 */
[----:B------:R-:W-:Y:S01]  /*0560*/  UMOV UR7, 0x400 ;  /* 0x0000040000077882 */ /* 0x000fe20000000000 */
[----:B------:R-:W-:Y:S01]  /*0570*/  UMOV UR6, 0x1 ;  /* 0x0000000100067882 */ /* 0x000fe20000000000 */
[----:B------:R-:W-:Y:S02]  /*0580*/  ULEA UR7, UR45, UR7, 0x18 ;  /* 0x000000072d077291 */ /* 0x000fe4000f8ec0ff */
[----:B------:R-:W-:-:S04]  /*0590*/  UIADD3 UR8, UPT, UPT, -UR6, 0x100000, URZ ;  /* 0x0010000006087890 */ /* 0x000fc8000fffe1ff */
[----:B------:R-:W-:Y:S02]  /*05a0*/  USHF.L.U32 UR9, UR8, 0xb, URZ ;  /* 0x0000000b08097899 */ /* 0x000fe400080006ff */
[----:B------:R-:W-:Y:S01]  /*05b0*/  USHF.L.U32 UR8, UR8, 0x1, URZ ;  /* 0x0000000108087899 */ /* 0x000fe200080006ff */
[----:B------:R-:W-:Y:S01]  /*05c0*/  ELECT P1, URZ, PT ;  /* 0x0000000000ff782f */ /* 0x000fe20003820000 */
[----:B------:R-:W3:Y:S10]  /*05d0*/  FENCE.VIEW.ASYNC.S ;  /* 0x00000000000073c6 */ /* 0x000ef40000000000 */
[----:B---3--:R3:W4:Y:S01]  /*05e0*/  SYNCS.EXCH.64 URZ, [UR7], UR8 ;  /* 0x0000000807ff75b2 */ /* 0x0087220008000100 */
[----:B------:R3:W1:Y:S01]  /*05f0*/  SYNCS.EXCH.64 URZ, [UR7+0x40], UR8 ;  /* 0x0000400807ff75b2 */ /* 0x0006620008000100 */
        /* <DEDUP_REMOVED lines=13> */
[----:B------:R3:W1:Y:S02]  /*06d0*/  SYNCS.EXCH.64 URZ, [UR7+0x78], UR8 ;  /* 0x0000780807ff75b2 */ /* 0x0006640008000100 */
[----:B---3--:R-:W-:Y:S01]  /*06e0*/  NOP ;  /* 0x0000000000007918 */ /* 0x008fe20000000000 */
.L_x_9:
[----:B------:R-:W3:Y:S01]  /*06f0*/  SHFL.IDX PT, R0, R99, RZ, 0x1f ;  /* 0x00001fff63007589 */ /* 0x000ee200000e0000 */
[----:B------:R-:W-:Y:S01]  /*0700*/  NOP ;  /* 0x0000000000007918 */ /* 0x000fe20000000000 */
[----:B---3--:R-:W-:-:S13]  /*0710*/  ISETP.NE.AND P1, PT, R0, 0x1, PT ;  /* 0x000000010000780c */ /* 0x008fda0003f25270 */
[----:B------:R-:W-:Y:S05]  /*0720*/  @P1 BRA `(.L_x_10) ;  /* 0x0000000000541947 */ /* 0x000fea0003800000 */
[----:B------:R-:W-:Y:S01]  /*0730*/  UMOV UR8, 0x400 ;  /* 0x0000040000087882 */ /* 0x000fe20000000000 */
[----:B------:R-:W-:Y:S01]  /*0740*/  UMOV UR7, 0x20 ;  /* 0x0000002000077882 */ /* 0x000fe20000000000 */
[----:B------:R-:W-:Y:S01]  /*0750*/  UMOV UR6, 0x80 ;  /* 0x0000008000067882 */ /* 0x000fe20000000000 */
[----:B------:R-:W-:Y:S02]  /*0760*/  ULEA UR8, UR45, UR8, 0x18 ;  /* 0x000000082d087291 */ /* 0x000fe4000f8ec0ff */
[----:B------:R-:W-:-:S04]  /*0770*/  UIADD3 UR14, UPT, UPT, -UR7, 0x100000, URZ ;  /* 0x00100000070e7890 */ /* 0x000fc8000fffe1ff */
[----:B------:R-:W-:Y:S02]  /*0780*/  USHF.L.U32 UR15, UR14, 0xb, URZ ;  /* 0x0000000b0e0f7899 */ /* 0x000fe400080006ff */
[----:B------:R-:W-:Y:S02]  /*0790*/  USHF.L.U32 UR14, UR14, 0x1, URZ ;  /* 0x000000010e0e7899 */ /* 0x000fe400080006ff */
[----:B------:R-:W-:-:S04]  /*07a0*/  UIADD3 UR6, UPT, UPT, -UR6, 0x100000, URZ ;  /* 0x0010000006067890 */ /* 0x000fc8000fffe1ff */
[----:B------:R-:W-:Y:S02]  /*07b0*/  USHF.L.U32 UR7, UR6, 0xb, URZ ;  /* 0x0000000b06077899 */ /* 0x000fe400080006ff */
[----:B------:R-:W-:Y:S01]  /*07c0*/  USHF.L.U32 UR6, UR6, 0x1, URZ ;  /* 0x0000000106067899 */ /* 0x000fe200080006ff */
[----:B------:R-:W-:Y:S01]  /*07d0*/  ELECT P1, URZ, PT ;  /* 0x0000000000ff782f */ /* 0x000fe20003820000 */
[----:B------:R-:W3:Y:S02]  /*07e0*/  FENCE.VIEW.ASYNC.S ;  /* 0x00000000000073c6 */ /* 0x000ee40000000000 */
[----:B---3--:R3:W1:Y:S08]  /*07f0*/  SYNCS.EXCH.64 URZ, [UR8+0x80], UR14 ;  /* 0x0000800e08ff75b2 */ /* 0x0086700008000100 */
[----:B------:R3:W1:Y:S01]  /*0800*/  SYNCS.EXCH.64 URZ, [UR8+0xa0], UR6 ;  /* 0x0000a00608ff75b2 */ /* 0x0006620008000100 */
[----:B------:R3:W1:Y:S01]  /*0810*/  SYNCS.EXCH.64 URZ, [UR8+0x88], UR14 ;  /* 0x0000880e08ff75b2 */ /* 0x0006620008000100 */
[----:B------:R3:W1:Y:S01]  /*0820*/  SYNCS.EXCH.64 URZ, [UR8+0xa8], UR6 ;  /* 0x0000a80608ff75b2 */ /* 0x0006620008000100 */
[----:B------:R3:W1:Y:S01]  /*0830*/  SYNCS.EXCH.64 URZ, [UR8+0x90], UR14 ;  /* 0x0000900e08ff75b2 */ /* 0x0006620008000100 */
[----:B------:R3:W1:Y:S01]  /*0840*/  SYNCS.EXCH.64 URZ, [UR8+0xb0], UR6 ;  /* 0x0000b00608ff75b2 */ /* 0x0006620008000100 */
[----:B------:R3:W1:Y:S01]  /*0850*/  SYNCS.EXCH.64 URZ, [UR8+0x98], UR14 ;  /* 0x0000980e08ff75b2 */ /* 0x0006620008000100 */
[----:B------:R3:W1:Y:S01]  /*0860*/  SYNCS.EXCH.64 URZ, [UR8+0xb8], UR6 ;  /* 0x0000b80608ff75b2 */ /* 0x0006620008000100 */
[----:B------:R-:W-:Y:S01]  /*0870*/  NOP ;  /* 0x0000000000007918 */ /* 0x000fe20000000000 */
.L_x_10:
[----:B------:R-:W2:Y:S01]  /*0880*/  SHFL.IDX PT, R0, R99, RZ, 0x1f ;  /* 0x00001fff63007589 */ /* 0x000ea200000e0000 */
[----:B------:R-:W-:Y:S01]  /*0890*/  NOP ;  /* 0x0000000000007918 */ /* 0x000fe20000000000 */
[----:B--2---:R-:W-:-:S13]  /*08a0*/  ISETP.NE.AND P1, PT, R0, 0x3, PT ;  /* 0x000000030000780c */ /* 0x004fda0003f25270 */
[----:B------:R-:W-:Y:S05]  /*08b0*/  @P1 BRA `(.L_x_11) ;  /* 0x00000000002c1947 */ /* 0x000fea0003800000 */
[----:B---3--:R-:W-:Y:S01]  /*08c0*/  UMOV UR7, 0x400 ;  /* 0x0000040000077882 */ /* 0x008fe20000000000 */
[----:B------:R-:W-:Y:S01]  /*08d0*/  UMOV UR6, 0x20 ;  /* 0x0000002000067882 */ /* 0x000fe20000000000 */
[----:B------:R-:W-:Y:S02]  /*08e0*/  ULEA UR7, UR45, UR7, 0x18 ;  /* 0x000000072d077291 */ /* 0x000fe4000f8ec0ff */
[----:B------:R-:W-:-:S04]  /*08f0*/  UIADD3 UR8, UPT, UPT, -UR6, 0x100000, URZ ;  /* 0x0010000006087890 */ /* 0x000fc8000fffe1ff */
[----:B------:R-:W-:Y:S02]  /*0900*/  USHF.L.U32 UR9, UR8, 0xb, URZ ;  /* 0x0000000b08097899 */ /* 0x000fe400080006ff */
[----:B------:R-:W-:Y:S01]  /*0910*/  USHF.L.U32 UR8, UR8, 0x1, URZ ;  /* 0x0000000108087899 */ /* 0x000fe200080006ff */
[----:B------:R-:W-:Y:S01]  /*0920*/  ELECT P1, URZ, PT ;  /* 0x0000000000ff782f */ /* 0x000fe20003820000 */
[----:B------:R-:W2:Y:S10]  /*0930*/  FENCE.VIEW.ASYNC.S ;  /* 0x00000000000073c6 */ /* 0x000eb40000000000 */
[----:B--2---:R2:W3:Y:S01]  /*0940*/  SYNCS.EXCH.64 URZ, [UR7+0xc0], UR8 ;  /* 0x0000c00807ff75b2 */ /* 0x0044e20008000100 */
[----:B------:R2:W1:Y:S01]  /*0950*/  SYNCS.EXCH.64 URZ, [UR7+0xc8], UR8 ;  /* 0x0000c80807ff75b2 */ /* 0x0004620008000100 */
[----:B------:R-:W-:Y:S01]  /*0960*/  NOP ;  /* 0x0000000000007918 */ /* 0x000fe20000000000 */
.L_x_11:
[----:B------:R-:W4:Y:S01]  /*0970*/  SHFL.IDX PT, R0, R99, RZ, 0x1f ;  /* 0x00001fff63007589 */ /* 0x000f2200000e0000 */
[----:B------:R-:W-:Y:S01]  /*0980*/  NOP ;  /* 0x0000000000007918 */ /* 0x000fe20000000000 */
[----:B----4-:R-:W-:-:S13]  /*0990*/  ISETP.NE.AND P1, PT, R0, 0x4, PT ;  /* 0x000000040000780c */ /* 0x010fda0003f25270 */
[----:B------:R-:W-:Y:S05]  /*09a0*/  @P1 BRA `(.L_x_12) ;  /* 0x0000000000481947 */ /* 0x000fea0003800000 */
[----:B--23--:R-:W-:Y:S01]  /*09b0*/  UMOV UR8, 0x1e0 ;  /* 0x000001e000087882 */ /* 0x00cfe20000000000 */
[----:B------:R-:W-:Y:S01]  /*09c0*/  UMOV UR7, 0x400 ;  /* 0x0000040000077882 */ /* 0x000fe20000000000 */
[----:B------:R-:W-:Y:S01]  /*09d0*/  USEL UR8, UR8, 0x1a0, UP5 ;  /* 0x000001a008087887 */ /* 0x000fe2000a800000 */
        /* <DEDUP_REMOVED lines=9> */
[----:B------:R-:W2:Y:S02]  /*0a70*/  FENCE.VIEW.ASYNC.S ;  /* 0x00000000000073c6 */ /* 0x000ea40000000000 */
[----:B--2---:R4:W2:Y:S08]  /*0a80*/  SYNCS.EXCH.64 URZ, [UR7+0xd0], UR14 ;  /* 0x0000d00e07ff75b2 */ /* 0x0048b00008000100 */
[----:B------:R4:W3:Y:S01]  /*0a90*/  SYNCS.EXCH.64 URZ, [UR7+0xe0], UR8 ;  /* 0x0000e00807ff75b2 */ /* 0x0008e20008000100 */
[----:B------:R4:W1:Y:S01]  /*0aa0*/  SYNCS.EXCH.64 URZ, [UR7+0xd8], UR14 ;  /* 0x0000d80e07ff75b2 */ /* 0x0008620008000100 */
[----:B------:R4:W1:Y:S02]  /*0ab0*/  SYNCS.EXCH.64 URZ, [UR7+0xe8], UR8 ;  /* 0x0000e80807ff75b2 */ /* 0x0008640008000100 */
[----:B----4-:R-:W-:Y:S01]  /*0ac0*/  NOP ;  /* 0x0000000000007918 */ /* 0x010fe20000000000 */
.L_x_12:
[----:B------:R-:W4:Y:S01]  /*0ad0*/  SHFL.IDX PT, R0, R99, RZ, 0x1f ;  /* 0x00001fff63007589 */ /* 0x000f2200000e0000 */
[----:B------:R-:W-:Y:S01]  /*0ae0*/  NOP ;  /* 0x0000000000007918 */ /* 0x000fe20000000000 */
[----:B----4-:R-:W-:-:S13]  /*0af0*/  ISETP.NE.AND P1, PT, R0, 0x5, PT ;  /* 0x000000050000780c */ /* 0x010fda0003f25270 */
[----:B------:R-:W-:Y:S05]  /*0b00*/  @P1 BRA `(.L_x_13) ;  /* 0x0000000000541947 */ /* 0x000fea0003800000 */
[----:B--23--:R-:W-:Y:S01]  /*0b10*/  UMOV UR8, 0x400 ;  /* 0x0000040000087882 */ /* 0x00cfe20000000000 */
        /* <DEDUP_REMOVED lines=14> */
[----:B------:R4:W1:Y:S01]  /*0c00*/  SYNCS.EXCH.64 URZ, [UR8+0x118], UR6 ;  /* 0x0001180608ff75b2 */ /* 0x0008620008000100 */
[----:B------:R4:W1:Y:S01]  /*0c10*/  SYNCS.EXCH.64 URZ, [UR8+0x100], UR14 ;  /* 0x0001000e08ff75b2 */ /* 0x0008620008000100 */
[----:B------:R4:W1:Y:S01]  /*0c20*/  SYNCS.EXCH.64 URZ, [UR8+0x120], UR6 ;  /* 0x0001200608ff75b2 */ /* 0x0008620008000100 */
[----:B------:R4:W1:Y:S01]  /*0c30*/  SYNCS.EXCH.64 URZ, [UR8+0x108], UR14 ;  /* 0x0001080e08ff75b2 */ /* 0x0008620008000100 */
[----:B------:R4:W1:Y:S02]  /*0c40*/  SYNCS.EXCH.64 URZ, [UR8+0x128], UR6 ;  /* 0x0001280608ff75b2 */ /* 0x0008640008000100 */
[----:B----4-:R-:W-:Y:S01]  /*0c50*/  NOP ;  /* 0x0000000000007918 */ /* 0x010fe20000000000 */
.L_x_13:
[----:B------:R-:W4:Y:S01]  /*0c60*/  SHFL.IDX PT, R0, R99, RZ, 0x1f ;  /* 0x00001fff63007589 */ /* 0x000f2200000e0000 */
[----:B------:R-:W-:Y:S01]  /*0c70*/  ISETP.NE.OR P0, PT, RZ, UR10, !P0 ;  /* 0x0000000aff007c0c */ /* 0x000fe2000c705670 */
[----:B------:R-:W-:Y:S01]  /*0c80*/  NOP ;  /* 0x0000000000007918 */ /* 0x000fe20000000000 */
[----:B----4-:R-:W-:-:S13]  /*0c90*/  ISETP.NE.AND P1, PT, R0, 0x3, PT ;  /* 0x000000030000780c */ /* 0x010fda0003f25270 */
[----:B------:R-:W-:Y:S05]  /*0ca0*/  @P1 BRA `(.L_x_14) ;  /* 0x0000000000341947 */ /* 0x000fea0003800000 */
[----:B--23--:R-:W-:Y:S01]  /*0cb0*/  UMOV UR7, 0x400 ;  /* 0x0000040000077882 */ /* 0x00cfe20000000000 */
[----:B------:R-:W-:Y:S01]  /*0cc0*/  UMOV UR6, 0x20 ;  /* 0x0000002000067882 */ /* 0x000fe20000000000 */
[----:B------:R-:W-:Y:S02]  /*0cd0*/  ULEA UR7, UR45, UR7, 0x18 ;  /* 0x000000072d077291 */ /* 0x000fe4000f8ec0ff */
[----:B------:R-:W-:-:S04]  /*0ce0*/  UIADD3 UR8, UPT, UPT, -UR6, 0x100000, URZ ;  /* 0x0010000006087890 */ /* 0x000fc8000fffe1ff */
[----:B------:R-:W-:Y:S02]  /*0cf0*/  USHF.L.U32 UR9, UR8, 0xb, URZ ;  /* 0x0000000b08097899 */ /* 0x000fe400080006ff */
[----:B------:R-:W-:Y:S01]  /*0d00*/  USHF.L.U32 UR8, UR8, 0x1, URZ ;  /* 0x0000000108087899 */ /* 0x000fe200080006ff */
[----:B------:R-:W-:Y:S01]  /*0d10*/  ELECT P1, URZ, PT ;  /* 0x0000000000ff782f */ /* 0x000fe20003820000 */
[----:B------:R-:W2:Y:S10]  /*0d20*/  FENCE.VIEW.ASYNC.S ;  /* 0x00000000000073c6 */ /* 0x000eb40000000000 */
[----:B--2---:R4:W2:Y:S01]  /*0d30*/  SYNCS.EXCH.64 URZ, [UR7+0x130], UR8 ;  /* 0x0001300807ff75b2 */ /* 0x0048a20008000100 */
[----:B------:R4:W3:Y:S01]  /*0d40*/  SYNCS.EXCH.64 URZ, [UR7+0x140], UR8 ;  /* 0x0001400807ff75b2 */ /* 0x0008e20008000100 */
[----:B------:R4:W1:Y:S01]  /*0d50*/  SYNCS.EXCH.64 URZ, [UR7+0x138], UR8 ;  /* 0x0001380807ff75b2 */ /* 0x0008620008000100 */
[----:B------:R4:W1:Y:S02]  /*0d60*/  SYNCS.EXCH.64 URZ, [UR7+0x148], UR8 ;  /* 0x0001480807ff75b2 */ /* 0x0008640008000100 */
[----:B----4-:R-:W-:Y:S01]  /*0d70*/  NOP ;  /* 0x0000000000007918 */ /* 0x010fe20000000000 */
.L_x_14:
[----:B------:R-:W-:Y:S01]  /*0d80*/  VOTEU.ALL UP1, P0 ;  /* 0x0000000000ff7886 */ /* 0x000fe20000020000 */
[----:B--23--:R-:W2:Y:S01]  /*0d90*/  LDCU UR7, c[0x0][0x36c] ;  /* 0x00006d80ff0777ac */ /* 0x00cea20008000800 */
[----:B------:R-:W-:Y:S01]  /*0da0*/  NOP ;  /* 0x0000000000007918 */ /* 0x000fe20000000000 */
[----:B-1----:R-:W-:Y:S01]  /*0db0*/  LOP3.LUT R2, R113, 0x1f, RZ, 0xc0, !PT ;  /* 0x0000001f71027812 */ /* 0x002fe200078ec0ff */
[----:B------:R-:W-:Y:S01]  /*0dc0*/  UMOV UR8, 0x20 ;  /* 0x0000002000087882 */ /* 0x000fe20000000000 */
[----:B------:R-:W-:Y:S01]  /*0dd0*/  @!UP1 UMOV UR6, 0x400 ;  /* 0x0000040000069882 */ /* 0x000fe20000000000 */
[----:B------:R-:W-:-:S04]  /*0de0*/  @!UP1 UIADD3 UR8, UPT, UPT, -UR8, 0x100000, URZ ;  /* 0x0010000008089890 */ /* 0x000fc8000fffe1ff */
[----:B------:R-:W-:Y:S02]  /*0df0*/  @!UP1 USHF.L.U32 UR9, UR8, 0xb, URZ ;  /* 0x0000000b08099899 */ /* 0x000fe400080006ff */
[----:B------:R-:W-:Y:S02]  /*0e00*/  @!UP1 USHF.L.U32 UR8, UR8, 0x1, URZ ;  /* 0x0000000108089899 */ /* 0x000fe400080006ff */
[----:B------:R-:W-:Y:S01]  /*0e10*/  @!UP1 ULEA UR6, UR45, UR6, 0x18 ;  /* 0x000000062d069291 */ /* 0x000fe2000f8ec0ff */
[----:B------:R-:W-:Y:S01]  /*0e20*/  VOTEU.ALL UP1, P0 ;  /* 0x0000000000ff7886 */ /* 0x000fe20000020000 */
[----:B------:R-:W-:Y:S01]  /*0e30*/  UISETP.NE.AND UP4, UPT, UR10, URZ, UPT ;  /* 0x000000ff0a00728c */ /* 0x000fe2000bf85270 */
[----:B------:R-:W1:Y:S09]  /*0e40*/  FENCE.VIEW.ASYNC.S ;  /* 0x00000000000073c6 */ /* 0x000e720000000000 */
[----:B-1----:R1:W3:Y:S01]  /*0e50*/  @!UP1 SYNCS.EXCH.64 URZ, [UR6+0x150], UR8 ;  /* 0x0001500806ff95b2 */ /* 0x0022e20008000100 */
[----:B--2---:R-:W-:-:S09]  /*0e60*/  UISETP.EQ.U32.AND UP1, UPT, UR7, 0x1, UPT ;  /* 0x000000010700788c */ /* 0x004fd2000bf22070 */
[----:B------:R-:W-:Y:S05]  /*0e70*/  BRA.U !UP1, `(.L_x_15) ;  /* 0x0000000109087547 */ /* 0x000fea000b800000 */
[----:B---3--:R-:W-:Y:S01]  /*0e80*/  UCGABAR_ARV ;  /* 0x00000000000079c7 */ /* 0x008fe20008000000 */
[----:B------:R-:W-:Y:S05]  /*0e90*/  BRA `(.L_x_16) ;  /* 0x0000000000047947 */ /* 0x000fea0003800000 */
.L_x_15:
[----:B---3--:R-:W-:Y:S01]  /*0ea0*/  NOP ;  /* 0x0000000000007918 */ /* 0x008fe20000000000 */
.L_x_16:
[----:B------:R-:W2:Y:S01]  /*0eb0*/  S2R R15, SR_CTAID.Y ;  /* 0x00000000000f7919 */ /* 0x000ea20000002600 */
[----:B------:R-:W-:-:S05]  /*0ec0*/  CS2R.32 R97, SR_CgaSize ;  /* 0x0000000000617805 */ /* 0x000fca0000008a00 */
[----:B------:R-:W-:-:S05]  /*0ed0*/  IMAD R97, R97, -0xa0, RZ ;  /* 0xffffff6061617824 */ /* 0x000fca00078e02ff */
[----:B-1----:R-:W-:-:S14]  /*0ee0*/  R2UR UR6, R97 ;  /* 0x00000000610672ca */ /* 0x002fdc00000e0000 */
[----:B------:R-:W1:Y:S01]  /*0ef0*/  LDCU UR6, c[0x0][UR6+0x2b4] ;  /* 0x00005680060677ac */ /* 0x000e620008000800 */
[----:B------:R-:W-:-:S05]  /*0f00*/  CS2R.32 R0, SR_CgaSize ;  /* 0x0000000000007805 */ /* 0x000fca0000008a00 */
[----:B------:R-:W-:-:S06]  /*0f10*/  IMAD R0, R0, -0xa0, RZ ;  /* 0xffffff6000007824 */ /* 0x000fcc00078e02ff */
[----:B------:R-:W3:Y:S01]  /*0f20*/  LDC R0, c[0x0][R0+0x2a4] ;  /* 0x0000a90000007b82 */ /* 0x000ee20000000800 */
[----:B------:R-:W-:Y:S01]  /*0f30*/  PRMT R10, RZ, 0x7610, R10 ;  /* 0x00007610ff0a7816 */ /* 0x000fe2000000000a */
[----:B------:R-:W4:Y:S01]  /*0f40*/  S2R R3, SR_CTAID.X ;  /* 0x0000000000037919 */ /* 0x000f220000002500 */
[----:B------:R-:W-:-:S05]  /*0f50*/  CS2R.32 R97, SR_CgaSize ;  /* 0x0000000000617805 */ /* 0x000fca0000008a00 */
[----:B------:R-:W-:-:S05]  /*0f60*/  IMAD R97, R97, -0xa0, RZ ;  /* 0xffffff6061617824 */ /* 0x000fca00078e02ff */
[----:B------:R-:W-:-:S14]  /*0f70*/  R2UR UR7, R97 ;  /* 0x00000000610772ca */ /* 0x000fdc00000e0000 */
[----:B------:R-:W3:Y:S01]  /*0f80*/  LDCU UR7, c[0x0][UR7+0x2b0] ;  /* 0x00005600070777ac */ /* 0x000ee20008000800 */
[----:B------:R-:W-:Y:S01]  /*0f90*/  UISETP.NE.AND UP2, UPT, UR10, 0x2, UPT ;  /* 0x000000020a00788c */ /* 0x000fe2000bf45270 */
[----:B------:R-:W1:Y:S01]  /*0fa0*/  LDC R11, c[0x0][0xb24] ;  /* 0x0002c900ff0b7b82 */ /* 0x000e620000000800 */
[----:B------:R-:W-:-:S05]  /*0fb0*/  CS2R.32 R4, SR_CgaSize ;  /* 0x0000000000047805 */ /* 0x000fca0000008a00 */
[----:B------:R-:W-:-:S06]  /*0fc0*/  IMAD R4, R4, -0xa0, RZ ;  /* 0xffffff6004047824 */ /* 0x000fcc00078e02ff */
[----:B------:R-:W3:Y:S08]  /*0fd0*/  LDC R4, c[0x0][R4+0x2a0] ;  /* 0x0000a80004047b82 */ /* 0x000ef00000000800 */
[----:B------:R-:W3:Y:S01]  /*0fe0*/  LDC R42, c[0x0][0xb24] ;  /* 0x0002c900ff2a7b82 */ /* 0x000ee20000000800 */
[----:B--2---:R-:W-:-:S07]  /*0ff0*/  I2FP.F32.U32 R96, R15 ;  /* 0x0000000f00607245 */ /* 0x004fce0000201000 */
[----:B------:R-:W2:Y:S01]  /*1000*/  S2UR UR52, SR_CTAID.Z ;  /* 0x00000000003479c3 */ /* 0x000ea20000002700 */
[----:B-1----:R-:W-:Y:S01]  /*1010*/  ISETP.GE.AND P0, PT, R11, 0x1, PT ;  /* 0x000000010b00780c */ /* 0x002fe20003f06270 */
[----:B----4-:R-:W-:Y:S01]  /*1020*/  IMAD.MOV.U32 R14, RZ, RZ, R3 ;  /* 0x000000ffff0e7224 */ /* 0x010fe200078e0003 */
[----:B------:R-:W-:Y:S01]  /*1030*/  I2FP.F32.U32 R97, R3 ;  /* 0x0000000300617245 */ /* 0x000fe20000201000 */
[----:B------:R-:W-:Y:S01]  /*1040*/  FMUL R96, R96, UR6 ;  /* 0x0000000660607c20 */ /* 0x000fe20008400000 */
[----:B------:R-:W1:Y:S03]  /*1050*/  LDCU UR6, c[0x0][0xb30] ;  /* 0x00016600ff0677ac */ /* 0x000e660008000800 */
[----:B---3--:R-:W-:Y:S02]  /*1060*/  FMUL R97, R97, UR7 ;  /* 0x0000000761617c20 */ /* 0x008fe40008400000 */
[----:B------:R-:W3:Y:S08]  /*1070*/  F2I.U32.TRUNC.NTZ R96, R96 ;  /* 0x0000006000607305 */ /* 0x000ef0000020f000 */
[----:B------:R-:W4:Y:S01]  /*1080*/  F2I.U32.TRUNC.NTZ R97, R97 ;  /* 0x0000006100617305 */ /* 0x000f22000020f000 */
[----:B-1----:R-:W-:Y:S01]  /*1090*/  UISETP.NE.AND UP3, UPT, UR6, 0x1, UPT ;  /* 0x000000010600788c */ /* 0x002fe2000bf65270 */
[----:B---3--:R-:W-:-:S05]  /*10a0*/  IADD3 R96, PT, PT, -R96, RZ, RZ ;  /* 0x000000ff60607210 */ /* 0x008fca0007ffe1ff */
[----:B------:R-:W-:Y:S01]  /*10b0*/  IMAD R96, R0, R96, R15 ;  /* 0x0000006000607224 */ /* 0x000fe200078e020f */
[----:B------:R-:W-:Y:S01]  /*10c0*/  PRMT R0, RZ, 0x7610, R0 ;  /* 0x00007610ff007816 */ /* 0x000fe20000000000 */
[----:B----4-:R-:W-:-:S04]  /*10d0*/  IMAD.MOV R97, RZ, RZ, -R97 ;  /* 0x000000ffff617224 */ /* 0x010fc800078e0a61 */
[----:B------:R-:W-:Y:S01]  /*10e0*/  IMAD R97, R4, R97, R3 ;  /* 0x0000006104617224 */ /* 0x000fe200078e0203 */
[----:B--2---:R-:W-:Y:S06]  /*10f0*/  BRA.U UP4, `(.L_x_17) ;  /* 0x0000000104247547 */ /* 0x004fec000b800000 */
[----:B------:R-:W-:Y:S01]  /*1100*/  ISETP.NE.AND P1, PT, R96, RZ, PT ;  /* 0x000000ff6000720c */ /* 0x000fe20003f25270 */
[----:B------:R-:W-:Y:S01]  /*1110*/  IMAD.MOV.U32 R0, RZ, RZ, 0x3 ;  /* 0x00000003ff007424 */ /* 0x000fe200078e00ff */
[C---:B------:R-:W-:Y:S02]  /*1120*/  LOP3.LUT R4, R97.reuse, 0xfffffffe, RZ, 0xc0, !PT ;  /* 0xfffffffe61047812 */ /* 0x040fe400078ec0ff */
[----:B------:R-:W-:Y:S02]  /*1130*/  ISETP.LT.U32.OR P1, PT, R97, 0x2, !P1 ;  /* 0x000000026100780c */ /* 0x000fe40004f21470 */
[----:B------:R-:W-:Y:S02]  /*1140*/  SHF.L.U32 R0, R0, R4, RZ ;  /* 0x0000000400007219 */ /* 0x000fe400000006ff */
[----:B------:R-:W-:Y:S02]  /*1150*/  SEL R6, RZ, 0x1, !P1 ;  /* 0x00000001ff067807 */ /* 0x000fe40004800000 */
[----:B------:R-:W-:-:S05]  /*1160*/  SEL R5, RZ, 0x2, !P1 ;  /* 0x00000002ff057807 */ /* 0x000fca0004800000 */
[----:B------:R-:W-:-:S05]  /*1170*/  IMAD.IADD R5, R6, 0x1, R5 ;  /* 0x0000000106057824 */ /* 0x000fca00078e0205 */
[----:B------:R-:W-:Y:S02]  /*1180*/  PRMT R10, R5, 0x7610, R10 ;  /* 0x00007610050a7816 */ /* 0x000fe4000000000a */
.L_x_17:
[----:B------:R-:W-:Y:S05]  /*1190*/  @!P0 BRA `(.L_x_18) ;  /* 0x0000000000b88947 */ /* 0x000fea0003800000 */
[----:B------:R-:W1:Y:S01]  /*11a0*/  LDC.64 R6, c[0x0][0xb18] ;  /* 0x0002c600ff067b82 */ /* 0x000e620000000a00 */
[----:B------:R-:W-:-:S07]  /*11b0*/  ISETP.NE.AND P0, PT, R11, 0x1, PT ;  /* 0x000000010b00780c */ /* 0x000fce0003f05270 */
[----:B------:R-:W2:Y:S08]  /*11c0*/  LDC R14, c[0x0][0xb0c] ;  /* 0x0002c300ff0e7b82 */ /* 0x000eb00000000800 */
[----:B------:R-:W3:Y:S08]  /*11d0*/  LDC R16, c[0x0][0x370] ;  /* 0x0000dc00ff107b82 */ /* 0x000ef00000000800 */
[----:B------:R-:W4:Y:S01]  /*11e0*/  LDC R13, c[0x0][0x374] ;  /* 0x0000dd00ff0d7b82 */ /* 0x000f220000000800 */
[----:B-1----:R-:W-:-:S07]  /*11f0*/  ISETP.NE.AND P1, PT, R6, 0x1, PT ;  /* 0x000000010600780c */ /* 0x002fce0003f25270 */
[----:B------:R-:W3:Y:S01]  /*1200*/  LDC.64 R8, c[0x0][0xb10] ;  /* 0x0002c400ff087b82 */ /* 0x000ee20000000a00 */
[----:B--2---:R-:W-:-:S07]  /*1210*/  ISETP.NE.AND P2, PT, R14, 0x1, PT ;  /* 0x000000010e00780c */ /* 0x004fce0003f45270 */
[----:B------:R-:W1:Y:S08]  /*1220*/  LDC R12, c[0x0][0xb20] ;  /* 0x0002c800ff0c7b82 */ /* 0x000e700000000800 */
[----:B------:R-:W2:Y:S01]  /*1230*/  LDC.64 R4, c[0x0][0xb28] ;  /* 0x0002ca00ff047b82 */ /* 0x000ea20000000a00 */
[----:B----4-:R-:W-:-:S04]  /*1240*/  IMAD.HI.U32 R17, R13, R7, RZ ;  /* 0x000000070d117227 */ /* 0x010fc800078e00ff */
[----:B------:R-:W-:-:S04]  /*1250*/  IMAD.HI.U32 R7, R15, R7, RZ ;  /* 0x000000070f077227 */ /* 0x000fc800078e00ff */
[----:B---3--:R-:W-:-:S05]  /*1260*/  IMAD.HI.U32 R18, R16, R8, RZ ;  /* 0x0000000810127227 */ /* 0x008fca00078e00ff */
[-C--:B------:R-:W-:Y:S01]  /*1270*/  @P2 SHF.R.U32.HI R16, RZ, R9.reuse, R18 ;  /* 0x00000009ff102219 */ /* 0x080fe20000011612 */
[----:B------:R-:W-:Y:S01]  /*1280*/  IMAD.HI.U32 R18, R3, R8, RZ ;  /* 0x0000000803127227 */ /* 0x000fe200078e00ff */
[-C--:B-1----:R-:W-:Y:S02]  /*1290*/  @P1 SHF.R.U32.HI R13, RZ, R12.reuse, R17 ;  /* 0x0000000cff0d1219 */ /* 0x082fe40000011611 */
[----:B------:R-:W-:Y:S02]  /*12a0*/  SHF.R.U32.HI R7, RZ, R12, R7 ;  /* 0x0000000cff077219 */ /* 0x000fe40000011607 */
[----:B------:R-:W-:Y:S02]  /*12b0*/  SHF.R.U32.HI R18, RZ, R9, R18 ;  /* 0x00000009ff127219 */ /* 0x000fe40000011612 */
[----:B------:R-:W-:Y:S01]  /*12c0*/  SEL R7, R15, R7, !P1 ;  /* 0x000000070f077207 */ /* 0x000fe20004800000 */
[----:B--2---:R-:W-:Y:S01]  /*12d0*/  IMAD.HI.U32 R17, R13, R4, RZ ;  /* 0x000000040d117227 */ /* 0x004fe200078e00ff */
[----:B------:R-:W-:-:S03]  /*12e0*/  SEL R18, R3, R18, !P2 ;  /* 0x0000001203127207 */ /* 0x000fc60005000000 */
[----:B------:R-:W-:Y:S01]  /*12f0*/  IMAD.HI.U32 R8, R16, R4, RZ ;  /* 0x0000000410087227 */ /* 0x000fe200078e00ff */
[----:B------:R-:W-:-:S04]  /*1300*/  @P0 SHF.R.U32.HI R13, RZ, R5, R17 ;  /* 0x00000005ff0d0219 */ /* 0x000fc80000011611 */
[----:B------:R-:W-:Y:S01]  /*1310*/  @P0 SHF.R.U32.HI R16, RZ, R5, R8 ;  /* 0x00000005ff100219 */ /* 0x000fe20000011608 */
[----:B------:R-:W-:-:S04]  /*1320*/  IMAD R13, R13, R11, RZ ;  /* 0x0000000b0d0d7224 */ /* 0x000fc800078e02ff */
[----:B------:R-:W-:Y:S01]  /*1330*/  IMAD R8, R16, R11, RZ ;  /* 0x0000000b10087224 */ /* 0x000fe200078e02ff */
[----:B------:R-:W-:-:S04]  /*1340*/  ISETP.GE.AND P1, PT, R7, R13, PT ;  /* 0x0000000d0700720c */ /* 0x000fc80003f26270 */
[----:B------:R-:W-:Y:S01]  /*1350*/  ISETP.GE.OR P1, PT, R18, R8, P1 ;  /* 0x000000081200720c */ /* 0x000fe20000f26670 */
[----:B------:R-:W-:-:S05]  /*1360*/  IMAD.HI.U32 R8, R7, R4, RZ ;  /* 0x0000000407087227 */ /* 0x000fca00078e00ff */
[----:B------:R-:W-:-:S04]  /*1370*/  SHF.R.U32.HI R8, RZ, R5, R8 ;  /* 0x00000005ff087219 */ /* 0x000fc80000011608 */
[----:B------:R-:W-:-:S03]  /*1380*/  SEL R8, R7, R8, !P0 ;  /* 0x0000000807087207 */ /* 0x000fc60004000000 */
[----:B------:R-:W-:Y:S01]  /*1390*/  @!P1 IMAD.HI.U32 R9, R18, R4, RZ ;  /* 0x0000000412099227 */ /* 0x000fe200078e00ff */
[----:B------:R-:W-:-:S04]  /*13a0*/  IADD3 R4, PT, PT, -R8, RZ, RZ ;  /* 0x000000ff08047210 */ /* 0x000fc80007ffe1ff */
[----:B------:R-:W-:Y:S01]  /*13b0*/  @!P1 SHF.R.U32.HI R5, RZ, R5, R9 ;  /* 0x00000005ff059219 */ /* 0x000fe20000011609 */
[----:B------:R-:W-:Y:S01]  /*13c0*/  IMAD R4, R11, R4, R7 ;  /* 0x000000040b047224 */ /* 0x000fe200078e0207 */
[----:B------:R-:W-:Y:S02]  /*13d0*/  IADD3 R9, PT, PT, -R7, RZ, RZ ;  /* 0x000000ff07097210 */ /* 0x000fe40007ffe1ff */
[----:B------:R-:W-:-:S03]  /*13e0*/  @!P1 SEL R5, R18, R5, !P0 ;  /* 0x0000000512059207 */ /* 0x000fc60004000000 */
[----:B------:R-:W-:Y:S02]  /*13f0*/  IMAD R9, R6, R9, R15 ;  /* 0x0000000906097224 */ /* 0x000fe400078e020f */
[--C-:B------:R-:W-:Y:S02]  /*1400*/  @!P1 IMAD.IADD R8, R8, 0x1, -R5.reuse ;  /* 0x0000000108089824 */ /* 0x100fe400078e0a05 */
[----:B------:R-:W-:Y:S01]  /*1410*/  @!P1 IMAD R5, R4, R16, R5 ;  /* 0x0000001004059224 */ /* 0x000fe200078e0205 */
[----:B------:R-:W-:Y:S01]  /*1420*/  IADD3 R4, PT, PT, -R18, RZ, RZ ;  /* 0x000000ff12047210 */ /* 0x000fe20007ffe1ff */
[----:B------:R-:W-:Y:S02]  /*1430*/  @!P1 IMAD R7, R8, R11, R18 ;  /* 0x0000000b08079224 */ /* 0x000fe400078e0212 */
[----:B------:R-:W-:Y:S02]  /*1440*/  @!P1 IMAD.MOV.U32 R18, RZ, RZ, R5 ;  /* 0x000000ffff129224 */ /* 0x000fe400078e0005 */
[----:B------:R-:W-:-:S02]  /*1450*/  IMAD R4, R14, R4, R3 ;  /* 0x000000040e047224 */ /* 0x000fc400078e0203 */
[----:B------:R-:W-:Y:S02]  /*1460*/  IMAD R15, R7, R6, R9 ;  /* 0x00000006070f7224 */ /* 0x000fe400078e0209 */
[----:B------:R-:W-:Y:S02]  /*1470*/  IMAD R14, R18, R14, R4 ;  /* 0x0000000e120e7224 */ /* 0x000fe400078e0204 */
.L_x_18:
[----:B------:R-:W-:Y:S05]  /*1480*/  BRA.U UP3, `(.L_x_19) ;  /* 0x0000000103407547 */ /* 0x000fea000b800000 */
[----:B------:R-:W1:Y:S08]  /*1490*/  LDC.64 R6, c[0x0][0xb10] ;  /* 0x0002c400ff067b82 */ /* 0x000e700000000a00 */
[----:B------:R-:W2:Y:S08]  /*14a0*/  LDC.64 R4, c[0x0][0xb18] ;  /* 0x0002c600ff047b82 */ /* 0x000eb00000000a00 */
[----:B------:R-:W3:Y:S08]  /*14b0*/  LDC R8, c[0x0][0xb20] ;  /* 0x0002c800ff087b82 */ /* 0x000ef00000000800 */
[----:B------:R-:W4:Y:S01]  /*14c0*/  LDC R9, c[0x0][0xb0c] ;  /* 0x0002c300ff097b82 */ /* 0x000f220000000800 */
[----:B-1----:R-:W-:-:S05]  /*14d0*/  IMAD.HI.U32 R6, R14, R6, RZ ;  /* 0x000000060e067227 */ /* 0x002fca00078e00ff */
[----:B------:R-:W-:Y:S01]  /*14e0*/  SHF.R.U32.HI R6, RZ, R7, R6 ;  /* 0x00000007ff067219 */ /* 0x000fe20000011606 */
[----:B--2---:R-:W-:Y:S01]  /*14f0*/  IMAD.HI.U32 R5, R15, R5, RZ ;  /* 0x000000050f057227 */ /* 0x004fe200078e00ff */
[----:B------:R-:W-:-:S04]  /*1500*/  ISETP.NE.AND P0, PT, R4, 0x1, PT ;  /* 0x000000010400780c */ /* 0x000fc80003f05270 */
[----:B---3--:R-:W-:-:S04]  /*1510*/  SHF.R.U32.HI R5, RZ, R8, R5 ;  /* 0x00000008ff057219 */ /* 0x008fc80000011605 */
[----:B------:R-:W-:Y:S02]  /*1520*/  SEL R5, R15, R5, !P0 ;  /* 0x000000050f057207 */ /* 0x000fe40004000000 */
[----:B----4-:R-:W-:-:S04]  /*1530*/  ISETP.NE.AND P1, PT, R9, 0x1, PT ;  /* 0x000000010900780c */ /* 0x010fc80003f25270 */
[----:B------:R-:W-:-:S05]  /*1540*/  SEL R7, R14, R6, !P1 ;  /* 0x000000060e077207 */ /* 0x000fca0004800000 */
[----:B------:R-:W-:Y:S02]  /*1550*/  IMAD.IADD R6, R5, 0x1, -R7 ;  /* 0x0000000105067824 */ /* 0x000fe400078e0a07 */
[----:B------:R-:W-:Y:S02]  /*1560*/  IMAD.IADD R5, R7, 0x1, -R5 ;  /* 0x0000000107057824 */ /* 0x000fe400078e0a05 */
[----:B------:R-:W-:Y:S02]  /*1570*/  IMAD R14, R6, R9, R14 ;  /* 0x00000009060e7224 */ /* 0x000fe400078e020e */
[----:B------:R-:W-:Y:S02]  /*1580*/  IMAD R15, R5, R4, R15 ;  /* 0x00000004050f7224 */ /* 0x000fe400078e020f */
.L_x_19:
[----:B------:R-:W-:Y:S05]  /*1590*/  BRA.U !UP1, `(.L_x_20) ;  /* 0x00000001090c7547 */ /* 0x000fea000b800000 */
[----:B------:R-:W-:Y:S01]  /*15a0*/  UCGABAR_WAIT ;  /* 0x0000000000007dc7 */ /* 0x000fe20008000000 */
[----:B------:R-:W-:Y:S01]  /*15b0*/  CCTL.IVALL ;  /* 0x00000000ff00798f */ /* 0x000fe20002000000 */
[----:B------:R-:W-:Y:S05]  /*15c0*/  BRA `(.L_x_21) ;  /* 0x0000000000047947 */ /* 0x000fea0003800000 */
.L_x_20:
[----:B------:R-:W-:Y:S06]  /*15d0*/  BAR.SYNC.DEFER_BLOCKING 0x0 ;  /* 0x0000000000007b1d */ /* 0x000fec0000010000 */
.L_x_21:
[----:B------:R-:W-:Y:S05]  /*15e0*/  BRA.U UP2, `(.L_x_22) ;  /* 0x0000001502447547 */ /* 0x000fea000b800000 */
[----:B------:R-:W1:Y:S01]  /*15f0*/  LDCU UR4, c[0x0][0x38c] ;  /* 0x00007180ff0477ac */ /* 0x000e620008000800 */
[----:B------:R-:W2:Y:S01]  /*1600*/  LDC R8, c[0x0][0x370] ;  /* 0x0000dc00ff087b82 */ /* 0x000ea20000000800 */
[C---:B------:R-:W-:Y:S01]  /*1610*/  IMAD.SHL.U32 R19, R3.reuse, 0x80, RZ ;  /* 0x0000008003137824 */ /* 0x040fe200078e00ff */
[----:B------:R-:W-:Y:S01]  /*1620*/  PLOP3.LUT P1, PT, PT, PT, UP5, 0x80, 0x8 ;  /* 0x000000000008781c */ /* 0x000fe20003f2f058 */
[----:B------:R-:W-:Y:S01]  /*1630*/  UISETP.NE.AND UP1, UPT, UR10, URZ, UPT ;  /* 0x000000ff0a00728c */ /* 0x000fe2000bf25270 */
[----:B------:R-:W-:Y:S01]  /*1640*/  ISETP.NE.AND P4, PT, R2, RZ, P5 ;  /* 0x000000ff0200720c */ /* 0x000fe20002f85270 */
[----:B------:R-:W-:Y:S01]  /*1650*/  IMAD.SHL.U32 R18, R3, 0x40, RZ ;  /* 0x0000004003127824 */ /* 0x000fe200078e00ff */
[----:B------:R-:W-:Y:S01]  /*1660*/  PLOP3.LUT P1, PT, P1, PT, PT, 0x8, 0x80 ;  /* 0x000000000080781c */ /* 0x000fe20000f2e170 */
[----:B------:R-:W-:Y:S01]  /*1670*/  IMAD.MOV.U32 R17, RZ, RZ, 0x1 ;  /* 0x00000001ff117424 */ /* 0x000fe200078e00ff */
[----:B------:R-:W3:Y:S01]  /*1680*/  LDC R0, c[0x0][0x374] ;  /* 0x0000dd00ff007b82 */ /* 0x000ee20000000800 */
[----:B------:R-:W-:Y:S01]  /*1690*/  IMAD.MOV.U32 R16, RZ, RZ, RZ ;  /* 0x000000ffff107224 */ /* 0x000fe200078e00ff */
[----:B------:R-:W-:Y:S01]  /*16a0*/  CS2R R12, SRZ ;  /* 0x00000000000c7805 */ /* 0x000fe2000001ff00 */
[----:B------:R-:W-:Y:S01]  /*16b0*/  IMAD.MOV.U32 R11, RZ, RZ, 0x1 ;  /* 0x00000001ff0b7424 */ /* 0x000fe200078e00ff */
[----:B------:R-:W-:Y:S01]  /*16c0*/  LOP3.LUT R19, R19, 0x80, RZ, 0xc0, !PT ;  /* 0x0000008013137812 */ /* 0x000fe200078ec0ff */
[----:B------:R-:W-:Y:S01]  /*16d0*/  USEL UR22, UR13, 0x2, UP1 ;  /* 0x000000020d167887 */ /* 0x000fe20008800000 */
[----:B------:R-:W4:Y:S01]  /*16e0*/  LDCU.64 UR14, c[0x0][0x348] ;  /* 0x00006900ff0e77ac */ /* 0x000f220008000a00 */
[----:B-1----:R-:W-:Y:S01]  /*16f0*/  UIADD3 UR5, UPT, UPT, UR4, 0x3f, URZ ;  /* 0x0000003f04057890 */ /* 0x002fe2000fffe0ff */
[----:B------:R-:W-:-:S03]  /*1700*/  UMOV UR23, URZ ;  /* 0x000000ff00177c82 */ /* 0x000fc60008000000 */
[----:B------:R-:W-:-:S04]  /*1710*/  USHF.R.S32.HI UR6, URZ, 0x1f, UR5 ;  /* 0x0000001fff067899 */ /* 0x000fc80008011405 */
[----:B------:R-:W-:Y:S02]  /*1720*/  ULEA.HI UR6, UR6, UR5, URZ, 0x6 ;  /* 0x0000000506067291 */ /* 0x000fe4000f8f30ff */
[----:B------:R-:W-:Y:S02]  /*1730*/  UIADD3 UR5, UPT, UPT, UR4, -0x1, URZ ;  /* 0xffffffff04057890 */ /* 0x000fe4000fffe0ff */
[----:B------:R-:W-:Y:S02]  /*1740*/  USHF.R.S32.HI UR6, URZ, 0x6, UR6 ;  /* 0x00000006ff067899 */ /* 0x000fe40008011406 */
[----:B------:R-:W-:Y:S02]  /*1750*/  UISETP.GE.U32.AND UP2, UPT, UR5, -0x7f, UPT ;  /* 0xffffff810500788c */ /* 0x000fe4000bf46070 */
[----:B------:R-:W-:Y:S02]  /*1760*/  UISETP.LT.U32.AND UP0, UPT, UR6, 0x8, UPT ;  /* 0x000000080600788c */ /* 0x000fe4000bf01070 */
[----:B------:R-:W-:-:S02]  /*1770*/  UIADD3 UR4, UPT, UPT, UR4, 0x7e, URZ ;  /* 0x0000007e04047890 */ /* 0x000fc4000fffe0ff */
[----:B------:R-:W-:-:S04]  /*1780*/  USEL UR5, UR6, 0x8, UP0 ;  /* 0x0000000806057887 */ /* 0x000fc80008000000 */
[----:B------:R-:W-:Y:S02]  /*1790*/  UIADD3 UR21, UPT, UPT, UR5, -0x1, URZ ;  /* 0xffffffff05157890 */ /* 0x000fe4000fffe0ff */
[----:B------:R-:W-:Y:S02]  /*17a0*/  @UP2 UIADD3 UR21, UPT, UPT, UR5, URZ, URZ ;  /* 0x000000ff05152290 */ /* 0x000fe4000fffe0ff */
[----:B------:R-:W-:Y:S02]  /*17b0*/  UIADD3 UR24, UPT, UPT, UR6, -UR5, URZ ;  /* 0x8000000506187290 */ /* 0x000fe4000fffe0ff */
[----:B------:R-:W-:Y:S02]  /*17c0*/  UIADD3 UR13, UPT, UPT, UR21, 0x1, URZ ;  /* 0x00000001150d7890 */ /* 0x000fe4000fffe0ff */
[----:B--2-4-:R-:W-:-:S12]  /*17d0*/  UIADD3 UR21, UPT, UPT, -UR21, URZ, URZ ;  /* 0x000000ff15157290 */ /* 0x014fd8000fffe1ff */
.L_x_42:
[----:B------:R-:W-:Y:S01]  /*17e0*/  UISETP.NE.AND UP0, UPT, UR45, URZ, UPT ;  /* 0x000000ff2d00728c */ /* 0x000fe2000bf05270 */
[----:B------:R-:W1:Y:S08]  /*17f0*/  S2UR UR45, SR_CgaCtaId ;  /* 0x00000000002d79c3 */ /* 0x000e700000008800 */
[----:B------:R-:W-:Y:S05]  /*1800*/  BRA.U UP0, `(.L_x_23) ;  /* 0x0000000100347547 */ /* 0x000fea000b800000 */
[----:B------:R-:W2:Y:S01]  /*1810*/  S2R R2, SR_CgaCtaId ;  /* 0x0000000000027919 */ /* 0x000ea20000008800 */
[----:B------:R-:W-:-:S04]  /*1820*/  MOV R3, 0x400 ;  /* 0x0000040000037802 */ /* 0x000fc80000000f00 */
[----:B--2---:R-:W-:Y:S02]  /*1830*/  LEA R2, R2, R3, 0x18 ;  /* 0x0000000302027211 */ /* 0x004fe400078ec0ff */
[----:B------:R-:W-:-:S03]  /*1840*/  SHF.L.U32 R3, R11, 0x1f, RZ ;  /* 0x0000001f0b037819 */ /* 0x000fc600000006ff */
[----:B------:R-:W-:-:S04]  /*1850*/  IMAD R2, R12, 0x8, R2 ;  /* 0x000000080c027824 */ /* 0x000fc800078e0202 */
[----:B------:R-:W2:Y:S02]  /*1860*/  SYNCS.PHASECHK.TRANS64.TRYWAIT P0, [R2+URZ+0x140], R3 ;  /* 0x00014003020075a7 */ /* 0x000ea400080011ff */
[----:B--2---:R-:W-:Y:S05]  /*1870*/  @!P0 BRA `(.L_x_24) ;  /* 0x0000008000e88947 */ /* 0x004fea0003800000 */
.L_x_154:
[----:B------:R-:W-:Y:S01]  /*1880*/  VIADD R12, R12, 0x1 ;  /* 0x000000010c0c7836 */ /* 0x000fe20000000000 */
[----:B------:R2:W-:Y:S04]  /*1890*/  SYNCS.ARRIVE.TRANS64.A1T0 RZ, [R2+URZ+0x130], RZ ;  /* 0x000130ff02ff79a7 */ /* 0x0005e800081000ff */
[----:B------:R-:W-:-:S04]  /*18a0*/  ISETP.NE.AND P0, PT, R12, 0x2, PT ;  /* 0x000000020c00780c */ /* 0x000fc80003f05270 */
[----:B------:R-:W-:Y:S02]  /*18b0*/  SEL R12, R12, RZ, P0 ;  /* 0x000000ff0c0c7207 */ /* 0x000fe40000000000 */
[----:B--2---:R-:W-:-:S04]  /*18c0*/  SEL R2, RZ, 0x1, P0 ;  /* 0x00000001ff027807 */ /* 0x004fc80000000000 */
[----:B------:R-:W-:-:S07]  /*18d0*/  LOP3.LUT R11, R11, R2, RZ, 0x3c, !PT ;  /* 0x000000020b0b7212 */ /* 0x000fce00078e3cff */
.L_x_23:
[----:B------:R-:W-:Y:S01]  /*18e0*/  UMOV UR7, 0x400 ;  /* 0x0000040000077882 */ /* 0x000fe20000000000 */
[----:B------:R-:W-:Y:S01]  /*18f0*/  SHF.L.U32 R2, R17, 0x1f, RZ ;  /* 0x0000001f11027819 */ /* 0x000fe200000006ff */
[----:B-1----:R-:W-:Y:S01]  /*1900*/  ULEA UR7, UR45, UR7, 0x18 ;  /* 0x000000072d077291 */ /* 0x002fe2000f8ec0ff */
[----:B------:R-:W-:Y:S01]  /*1910*/  R2UR UR51, R18 ;  /* 0x00000000123372ca */ /* 0x000fe200000e0000 */
[----:B------:R-:W-:Y:S01]  /*1920*/  UISETP.GE.U32.AND UP0, UPT, UR4, 0x7f, UPT ;  /* 0x0000007f0400788c */ /* 0x000fe2000bf06070 */
[----:B------:R-:W-:Y:S01]  /*1930*/  R2UR UR11, R19 ;  /* 0x00000000130b72ca */ /* 0x000fe200000e0000 */
[----:B------:R-:W-:Y:S01]  /*1940*/  ULEA UR8, UR23, UR7, 0x3 ;  /* 0x0000000717087291 */ /* 0x000fe2000f8e18ff */
[----:B------:R-:W-:-:S08]  /*1950*/  UMOV UR25, URZ ;  /* 0x000000ff00197c82 */ /* 0x000fd00008000000 */
[----:B------:R1:W2:Y:S01]  /*1960*/  SYNCS.PHASECHK.TRANS64.TRYWAIT P0, [UR8+0x40], R2 ;  /* 0x00004002ff0075a7 */ /* 0x0002a20008001108 */
[----:B------:R-:W-:-:S13]  /*1970*/  R2UR UR8, R15 ;  /* 0x000000000f0872ca */ /* 0x000fda00000e0000 */
[----:B------:R-:W-:Y:S01]  /*1980*/  ULEA UR11, UR8, UR11, 0x8 ;  /* 0x0000000b080b7291 */ /* 0x000fe2000f8e40ff */
[----:B-1----:R-:W-:-:S05]  /*1990*/  LEA.HI R2, R14, R14, RZ, 0x1 ;  /* 0x0000000e0e027211 */ /* 0x002fca00078f08ff */
[----:B------:R-:W-:-:S05]  /*19a0*/  IMAD.SHL.U32 R2, R2, 0x40, RZ ;  /* 0x0000004002027824 */ /* 0x000fca00078e00ff */
[----:B------:R-:W-:-:S04]  /*19b0*/  LOP3.LUT R2, R2, 0xffffff80, RZ, 0xc0, !PT ;  /* 0xffffff8002027812 */ /* 0x000fc800078ec0ff */
[----:B------:R-:W-:-:S13]  /*19c0*/  R2UR UR9, R2 ;  /* 0x00000000020972ca */ /* 0x000fda00000e0000 */
[----:B------:R-:W-:Y:S01]  /*19d0*/  ULOP3.LUT UR51, UR9, 0x40, UR51, 0xf8, !UPT ;  /* 0x0000004009337892 */ /* 0x000fe2000f8ef833 */
[----:B------:R-:W-:Y:S11]  /*19e0*/  BRA.U !UP0, `(.L_x_25) ;  /* 0x0000000108c07547 */ /* 0x000ff6000b800000 */
[----:B------:R-:W-:Y:S01]  /*19f0*/  UMOV UR16, UR21 ;  /* 0x0000001500107c82 */ /* 0x000fe20008000000 */
[----:B------:R-:W-:Y:S01]  /*1a00*/  UMOV UR17, UR23 ;  /* 0x0000001700117c82 */ /* 0x000fe20008000000 */
[----:B------:R-:W-:-:S05]  /*1a10*/  UMOV UR50, URZ ;  /* 0x000000ff00327c82 */ /* 0x000fca0008000000 */
.L_x_31:
[----:B------:R-:W-:Y:S01]  /*1a20*/  ULEA UR49, UR17, UR7, 0x3 ;  /* 0x0000000711317291 */ /* 0x000fe2000f8e18ff */
[----:B------:R-:W-:Y:S01]  /*1a30*/  @P5 MOV R3, 0xc000 ;  /* 0x0000c00000035802 */ /* 0x000fe20000000f00 */
[----:B-12-4-:R-:W-:Y:S10]  /*1a40*/  @P0 BRA `(.L_x_26) ;  /* 0x00000000000c0947 */ /* 0x016ff40003800000 */
[----:B------:R-:W-:-:S04]  /*1a50*/  SHF.L.U32 R4, R17, 0x1f, RZ ;  /* 0x0000001f11047819 */ /* 0x000fc800000006ff */
[----:B------:R-:W1:Y:S02]  /*1a60*/  SYNCS.PHASECHK.TRANS64.TRYWAIT P0, [UR49+0x40], R4 ;  /* 0x00004004ff0075a7 */ /* 0x000e640008001131 */
[----:B-1----:R-:W-:Y:S05]  /*1a70*/  @!P0 BRA `(.L_x_27) ;  /* 0x00000080007c8947 */ /* 0x002fea0003800000 */
.L_x_26:
[----:B------:R2:W-:Y:S01]  /*1a80*/  @P5 SYNCS.ARRIVE.TRANS64 RZ, [UR49], R3 ;  /* 0x00000003ffff59a7 */ /* 0x0005e20008000031 */
[----:B------:R-:W-:Y:S02]  /*1a90*/  ULOP3.LUT UR8, UR22, 0x2, URZ, 0xfc, !UPT ;  /* 0x0000000216087892 */ /* 0x000fe4000f8efcff */
[----:B------:R-:W-:Y:S02]  /*1aa0*/  UIADD3 UR16, UPT, UPT, UR16, 0x1, URZ ;  /* 0x0000000110107890 */ /* 0x000fe4000fffe0ff */
[----:B------:R-:W-:Y:S02]  /*1ab0*/  UISETP.NE.AND UP0, UPT, UR8, 0x2, UPT ;  /* 0x000000020800788c */ /* 0x000fe4000bf05270 */
[----:B------:R-:W-:-:S07]  /*1ac0*/  UISETP.NE.AND UP2, UPT, UR16, 0x1, UPT ;  /* 0x000000011000788c */ /* 0x000fce000bf45270 */
[----:B------:R-:W-:Y:S05]  /*1ad0*/  BRA.U UP0, `(.L_x_28) ;  /* 0x0000000100047547 */ /* 0x000fea000b800000 */
[----:B------:R-:W-:Y:S05]  /*1ae0*/  BPT.TRAP 0x1 ;  /* 0x000000040000795c */ /* 0x000fea0000300000 */
.L_x_28:
[----:B------:R-:W-:Y:S04]  /*1af0*/  BSSY.RECONVERGENT B0, `(.L_x_29) ;  /* 0x0000003000007945 */ /* 0x000fe80003800200 */
[----:B------:R-:W-:Y:S05]  /*1b00*/  @!P4 BRA `(.L_x_30) ;  /* 0x000000000004c947 */ /* 0x000fea0003800000 */
[----:B------:R-:W-:Y:S05]  /*1b10*/  BPT.TRAP 0x1 ;  /* 0x000000040000795c */ /* 0x000fea0000300000 */
.L_x_30:
[----:B------:R-:W-:Y:S05]  /*1b20*/  BSYNC.RECONVERGENT B0 ;  /* 0x0000000000007941 */ /* 0x000fea0003800200 */
.L_x_29:
[----:B------:R-:W-:Y:S02]  /*1b30*/  UIADD3 UR23, UPT, UPT, UR17, 0x1, URZ ;  /* 0x0000000111177890 */ /* 0x000fe4000fffe0ff */
[----:B------:R-:W-:Y:S02]  /*1b40*/  ULEA UR48, UR17, UR7, 0xd ;  /* 0x0000000711307291 */ /* 0x000fe4000f8e68ff */
[----:B------:R-:W-:Y:S02]  /*1b50*/  UISETP.NE.AND UP0, UPT, UR23, 0x8, UPT ;  /* 0x000000081700788c */ /* 0x000fe4000bf05270 */
[----:B------:R-:W-:Y:S02]  /*1b60*/  UIADD3 UR28, UP1, UPT, UR14, 0x80, URZ ;  /* 0x000000800e1c7890 */ /* 0x000fe4000ff3e0ff */
[----:B------:R-:W-:Y:S02]  /*1b70*/  USEL UR9, URZ, 0x1, UP0 ;  /* 0x00000001ff097887 */ /* 0x000fe40008000000 */
[----:B------:R-:W-:-:S02]  /*1b80*/  USEL UR23, UR23, URZ, UP0 ;  /* 0x000000ff17177287 */ /* 0x000fc40008000000 */
[----:B------:R-:W-:Y:S02]  /*1b90*/  UIADD3 UR26, UP0, UPT, UR14, 0x180, URZ ;  /* 0x000001800e1a7890 */ /* 0x000fe4000ff1e0ff */
[----:B------:R-:W-:Y:S01]  /*1ba0*/  ULEA UR8, UR23, UR7, 0x3 ;  /* 0x0000000717087291 */ /* 0x000fe2000f8e18ff */
[----:B------:R-:W-:Y:S01]  /*1bb0*/  LOP3.LUT R17, R17, UR9, RZ, 0x3c, !PT ;  /* 0x0000000911117c12 */ /* 0x000fe2000f8e3cff */
[----:B------:R-:W-:Y:S02]  /*1bc0*/  ULOP3.LUT UR49, UR49, 0xfefffff8, URZ, 0xc0, !UPT ;  /* 0xfefffff831317892 */ /* 0x000fe4000f8ec0ff */
[----:B------:R-:W-:Y:S01]  /*1bd0*/  UIADD3.X UR29, UPT, UPT, URZ, UR15, URZ, UP1, !UPT ;  /* 0x0000000fff1d7290 */ /* 0x000fe20008ffe4ff */
[----:B-1----:R-:W-:Y:S01]  /*1be0*/  SHF.L.U32 R2, R17, 0x1f, RZ ;  /* 0x0000001f11027819 */ /* 0x002fe200000006ff */
[----:B------:R-:W-:Y:S02]  /*1bf0*/  UIADD3 UR48, UPT, UPT, UR48, 0x8400, URZ ;  /* 0x0000840030307890 */ /* 0x000fe4000fffe0ff */
[----:B------:R-:W-:Y:S01]  /*1c00*/  UIADD3.X UR27, UPT, UPT, URZ, UR15, URZ, UP0, !UPT ;  /* 0x0000000fff1b7290 */ /* 0x000fe200087fe4ff */
[----:B------:R1:W4:Y:S01]  /*1c10*/  SYNCS.PHASECHK.TRANS64.TRYWAIT P0, [UR8+0x40], R2 ;  /* 0x00004002ff0075a7 */ /* 0x0003220008001108 */
[----:B------:R-:W-:Y:S01]  /*1c20*/  ULEA UR8, UR17, UR7, 0xe ;  /* 0x0000000711087291 */ /* 0x000fe2000f8e70ff */
[----:B------:R-:W-:Y:S01]  /*1c30*/  UMOV UR18, 0x0 ;  /* 0x0000000000127882 */ /* 0x000fe20000000000 */
[----:B------:R-:W-:-:S02]  /*1c40*/  UMOV UR19, 0x10000000 ;  /* 0x1000000000137882 */ /* 0x000fc40000000000 */
[----:B------:R-:W-:Y:S01]  /*1c50*/  UIADD3 UR8, UPT, UPT, UR8, 0x18400, URZ ;  /* 0x0001840008087890 */ /* 0x000fe2000fffe0ff */
[----:B------:R2:W-:Y:S01]  /*1c60*/  UTMALDG.3D.2CTA [UR48], [UR28], desc[UR18] ;  /* 0x000012301c0075b4 */ /* 0x0005e20008211000 */
[----:B------:R-:W-:Y:S01]  /*1c70*/  UMOV UR10, UR50 ;  /* 0x00000032000a7c82 */ /* 0x000fe20008000000 */
[----:B------:R-:W-:Y:S01]  /*1c80*/  UMOV UR12, UR52 ;  /* 0x00000034000c7c82 */ /* 0x000fe20008000000 */
[----:B------:R-:W-:Y:S01]  /*1c90*/  UMOV UR9, UR49 ;  /* 0x0000003100097c82 */ /* 0x000fe20008000000 */
[----:B------:R-:W-:Y:S01]  /*1ca0*/  UMOV UR25, UR13 ;  /* 0x0000000d00197c82 */ /* 0x000fe20008000000 */
[----:B------:R-:W-:-:S03]  /*1cb0*/  UMOV UR17, UR23 ;  /* 0x0000001700117c82 */ /* 0x000fc60008000000 */
[----:B------:R1:W-:Y:S01]  /*1cc0*/  UTMALDG.3D.2CTA [UR8], [UR26], desc[UR18] ;  /* 0x000012081a0075b4 */ /* 0x0003e20008211000 */
[----:B--2---:R-:W-:Y:S01]  /*1cd0*/  UIADD3 UR50, UPT, UPT, UR50, 0x40, URZ ;  /* 0x0000004032327890 */ /* 0x004fe2000fffe0ff */
[----:B------:R-:W-:Y:S11]  /*1ce0*/  BRA.U UP2, `(.L_x_31) ;  /* 0xfffffffd024c7547 */ /* 0x000ff6000b83ffff */
.L_x_25:
[----:B-1----:R-:W-:Y:S01]  /*1cf0*/  ULEA UR8, UR23, UR7, 0x3 ;  /* 0x0000000717087291 */ /* 0x002fe2000f8e18ff */
[----:B------:R-:W-:Y:S01]  /*1d00*/  SHF.L.U32 R2, R17, 0x1f, RZ ;  /* 0x0000001f11027819 */ /* 0x000fe200000006ff */
[----:B------:R-:W-:Y:S01]  /*1d10*/  @!P1 SYNCS.ARRIVE.TRANS64.A1T0 RZ, [UR7+0xc8], RZ ;  /* 0x0000c8ffffff99a7 */ /* 0x000fe20008100007 */
[----:B------:R-:W-:-:S06]  /*1d20*/  UISETP.GT.AND UP0, UPT, UR6, UR5, UPT ;  /* 0x000000050600728c */ /* 0x000fcc000bf04270 */
[----:B--2-4-:R1:W2:Y:S03]  /*1d30*/  SYNCS.PHASECHK.TRANS64.TRYWAIT P0, [UR8+0x40], R2 ;  /* 0x00004002ff0075a7 */ /* 0x0142a60008001108 */
[----:B------:R-:W-:Y:S05]  /*1d40*/  BRA.U !UP0, `(.L_x_32) ;  /* 0x0000000108c07547 */ /* 0x000fea000b800000 */
[----:B------:R-:W-:Y:S01]  /*1d50*/  UIADD3 UR26, UPT, UPT, UR24, UR25, URZ ;  /* 0x00000019181a7290 */ /* 0x000fe2000fffe0ff */
[----:B------:R-:W-:-:S11]  /*1d60*/  UMOV UR27, UR23 ;  /* 0x00000017001b7c82 */ /* 0x000fd60008000000 */
.L_x_38:
[----:B------:R-:W-:Y:S01]  /*1d70*/  ULEA UR17, UR27, UR7, 0x3 ;  /* 0x000000071b117291 */ /* 0x000fe2000f8e18ff */
[----:B--2---:R-:W-:Y:S01]  /*1d80*/  @P5 MOV R3, 0xc000 ;  /* 0x0000c00000035802 */ /* 0x004fe20000000f00 */
[----:B-12---:R-:W-:Y:S10]  /*1d90*/  @P0 BRA `(.L_x_33) ;  /* 0x00000000000c0947 */ /* 0x006ff40003800000 */
[----:B------:R-:W-:-:S04]  /*1da0*/  SHF.L.U32 R4, R17, 0x1f, RZ ;  /* 0x0000001f11047819 */ /* 0x000fc800000006ff */
[----:B------:R-:W2:Y:S02]  /*1db0*/  SYNCS.PHASECHK.TRANS64.TRYWAIT P0, [UR17+0x40], R4 ;  /* 0x00004004ff0075a7 */ /* 0x000ea40008001111 */
[----:B--2---:R-:W-:Y:S05]  /*1dc0*/  @!P0 BRA `(.L_x_34) ;  /* 0x0000007c00c08947 */ /* 0x004fea0003800000 */
.L_x_33:
[----:B------:R2:W-:Y:S01]  /*1dd0*/  @P5 SYNCS.ARRIVE.TRANS64 RZ, [UR17], R3 ;  /* 0x00000003ffff59a7 */ /* 0x0005e20008000011 */
[----:B------:R-:W-:-:S04]  /*1de0*/  ULOP3.LUT UR8, UR22, 0x2, URZ, 0xfc, !UPT ;  /* 0x0000000216087892 */ /* 0x000fc8000f8efcff */
[----:B------:R-:W-:-:S09]  /*1df0*/  UISETP.NE.AND UP0, UPT, UR8, 0x2, UPT ;  /* 0x000000020800788c */ /* 0x000fd2000bf05270 */
[----:B------:R-:W-:Y:S05]  /*1e00*/  BRA.U UP0, `(.L_x_35) ;  /* 0x0000000100047547 */ /* 0x000fea000b800000 */
[----:B------:R-:W-:Y:S05]  /*1e10*/  BPT.TRAP 0x1 ;  /* 0x000000040000795c */ /* 0x000fea0000300000 */
.L_x_35:
[----:B------:R-:W-:Y:S04]  /*1e20*/  BSSY.RECONVERGENT B0, `(.L_x_36) ;  /* 0x0000003000007945 */ /* 0x000fe80003800200 */
[----:B------:R-:W-:Y:S05]  /*1e30*/  @!P4 BRA `(.L_x_37) ;  /* 0x000000000004c947 */ /* 0x000fea0003800000 */
[----:B------:R-:W-:Y:S05]  /*1e40*/  BPT.TRAP 0x1 ;  /* 0x000000040000795c */ /* 0x000fea0000300000 */
.L_x_37:
[----:B------:R-:W-:Y:S05]  /*1e50*/  BSYNC.RECONVERGENT B0 ;  /* 0x0000000000007941 */ /* 0x000fea0003800200 */
.L_x_36:
        /* <DEDUP_REMOVED lines=9> */
[----:B------:R-:W-:Y:S02]  /*1ef0*/  USHF.L.U32 UR18, UR25, 0x6, URZ ;  /* 0x0000000619127899 */ /* 0x000fe400080006ff */
[----:B------:R-:W-:Y:S01]  /*1f00*/  ULOP3.LUT UR17, UR17, 0xfefffff8, URZ, 0xc0, !UPT ;  /* 0xfefffff811117892 */ /* 0x000fe2000f8ec0ff */
[----:B-1----:R-:W-:Y:S01]  /*1f10*/  SHF.L.U32 R2, R17, 0x1f, RZ ;  /* 0x0000001f11027819 */ /* 0x002fe200000006ff */
[----:B------:R-:W-:Y:S02]  /*1f20*/  UIADD3 UR16, UPT, UPT, UR16, 0x8400, URZ ;  /* 0x0000840010107890 */ /* 0x000fe4000fffe0ff */
[----:B------:R-:W-:Y:S01]  /*1f30*/  UIADD3.X UR33, UPT, UPT, URZ, UR15, URZ, UP1, !UPT ;  /* 0x0000000fff217290 */ /* 0x000fe20008ffe4ff */
[----:B------:R4:W1:Y:S01]  /*1f40*/  SYNCS.PHASECHK.TRANS64.TRYWAIT P0, [UR8+0x40], R2 ;  /* 0x00004002ff0075a7 */ /* 0x0008620008001108 */
[----:B------:R-:W-:-:S02]  /*1f50*/  ULEA UR8, UR27, UR7, 0xe ;  /* 0x000000071b087291 */ /* 0x000fc4000f8e70ff */
[----:B------:R-:W-:Y:S02]  /*1f60*/  UIADD3.X UR31, UPT, UPT, URZ, UR15, URZ, UP0, !UPT ;  /* 0x0000000fff1f7290 */ /* 0x000fe400087fe4ff */
[----:B------:R-:W-:Y:S01]  /*1f70*/  UIADD3 UR8, UPT, UPT, UR8, 0x18400, URZ ;  /* 0x0001840008087890 */ /* 0x000fe2000fffe0ff */
[----:B------:R-:W-:Y:S01]  /*1f80*/  UMOV UR28, 0x0 ;  /* 0x00000000001c7882 */ /* 0x000fe20000000000 */
[----:B------:R-:W-:Y:S01]  /*1f90*/  UMOV UR29, 0x10000000 ;  /* 0x10000000001d7882 */ /* 0x000fe20000000000 */
[----:B------:R-:W-:Y:S01]  /*1fa0*/  UMOV UR19, UR51 ;  /* 0x0000003300137c82 */ /* 0x000fe20008000000 */
[----:B------:R-:W-:Y:S01]  /*1fb0*/  UMOV UR20, UR52 ;  /* 0x0000003400147c82 */ /* 0x000fe20008000000 */
[----:B------:R-:W-:Y:S01]  /*1fc0*/  UMOV UR12, UR52 ;  /* 0x00000034000c7c82 */ /* 0x000fe20008000000 */
[----:B------:R-:W-:Y:S01]  /*1fd0*/  UMOV UR9, UR17 ;  /* 0x0000001100097c82 */ /* 0x000fe20008000000 */
[----:B------:R-:W-:Y:S01]  /*1fe0*/  UMOV UR10, UR18 ;  /* 0x00000012000a7c82 */ /* 0x000fe20008000000 */
[----:B------:R4:W-:Y:S01]  /*1ff0*/  UTMALDG.3D.2CTA [UR16], [UR32], desc[UR28] ;  /* 0x00001c10200075b4 */ /* 0x0009e20008211000 */
[----:B------:R-:W-:Y:S01]  /*2000*/  UIADD3 UR25, UPT, UPT, UR25, 0x1, URZ ;  /* 0x0000000119197890 */ /* 0x000fe2000fffe0ff */
[----:B------:R-:W-:-:S03]  /*2010*/  UMOV UR27, UR23 ;  /* 0x00000017001b7c82 */ /* 0x000fc60008000000 */
[----:B------:R-:W-:Y:S01]  /*2020*/  UISETP.NE.AND UP0, UPT, UR25, UR26, UPT ;  /* 0x0000001a1900728c */ /* 0x000fe2000bf05270 */
[----:B------:R4:W-:Y:S08]  /*2030*/  UTMALDG.3D.2CTA [UR8], [UR30], desc[UR28] ;  /* 0x00001c081e0075b4 */ /* 0x0009f00008211000 */
[----:B----4-:R-:W-:Y:S05]  /*2040*/  BRA.U UP0, `(.L_x_38) ;  /* 0xfffffffd00487547 */ /* 0x010fea000b83ffff */
.L_x_32:
[C---:B-1----:R-:W-:Y:S01]  /*2050*/  LEA R2, R16.reuse, UR7, 0x3 ;  /* 0x0000000710027c11 */ /* 0x042fe2000f8e18ff */
[----:B------:R-:W-:Y:S01]  /*2060*/  NOP ;  /* 0x0000000000007918 */ /* 0x000fe20000000000 */
[----:B--2---:R-:W-:Y:S02]  /*2070*/  SHF.L.U32 R3, R13, 0x1f, RZ ;  /* 0x0000001f0d037819 */ /* 0x004fe400000006ff */
[----:B------:R-:W-:Y:S02]  /*2080*/  LEA R4, R16, UR7, 0x4 ;  /* 0x0000000710047c11 */ /* 0x000fe4000f8e20ff */
[----:B------:R-:W1:Y:S02]  /*2090*/  SYNCS.PHASECHK.TRANS64.TRYWAIT P0, [R2+URZ+0xd0], R3 ;  /* 0x0000d003020075a7 */ /* 0x000e6400080011ff */
[----:B-1----:R-:W-:Y:S05]  /*20a0*/  @!P0 BRA `(.L_x_39) ;  /* 0x0000007c00208947 */ /* 0x002fea0003800000 */
.L_x_157:
[----:B------:R-:W2:Y:S01]  /*20b0*/  LDS.128 R4, [R4+0x160] ;  /* 0x0001600004047984 */ /* 0x000ea20000000c00 */
[----:B------:R-:W-:Y:S01]  /*20c0*/  ISETP.GE.AND P0, PT, R42, 0x1, PT ;  /* 0x000000012a00780c */ /* 0x000fe20003f06270 */
[----:B-1----:R-:W-:Y:S01]  /*20d0*/  VIADD R2, R2, 0xe0 ;  /* 0x000000e002027836 */ /* 0x002fe20000000000 */
[----:B------:R-:W-:Y:S01]  /*20e0*/  @!PT LDS RZ, [RZ] ;  /* 0x00000000fffff984 */ /* 0x000fe20000000800 */
[----:B------:R-:W-:Y:S01]  /*20f0*/  @!PT LDS RZ, [RZ] ;  /* 0x00000000fffff984 */ /* 0x000fe20000000800 */
[----:B------:R-:W-:Y:S01]  /*2100*/  @!PT LDS RZ, [RZ] ;  /* 0x00000000fffff984 */ /* 0x000fe20000000800 */
[----:B------:R-:W-:Y:S01]  /*2110*/  @!PT LDS RZ, [RZ] ;  /* 0x00000000fffff984 */ /* 0x000fe20000000800 */
[----:B------:R1:W-:Y:S06]  /*2120*/  MEMBAR.ALL.CTA ;  /* 0x0000000000007992 */ /* 0x0003ec0000008000 */
[----:B-1----:R-:W1:Y:S01]  /*2130*/  FENCE.VIEW.ASYNC.S ;  /* 0x00000000000073c6 */ /* 0x002e620000000000 */
[----:B------:R-:W-:-:S04]  /*2140*/  PRMT R2, RZ, 0x654, R2 ;  /* 0x00000654ff027816 */ /* 0x000fc80000000002 */
[----:B-1----:R1:W-:Y:S01]  /*2150*/  SYNCS.ARRIVE.TRANS64.RED.A1T0 RZ, [R2+URZ], RZ ;  /* 0x000000ff02ff79a7 */ /* 0x0023e200081004ff */
[----:B--2---:R-:W-:-:S13]  /*2160*/  LOP3.LUT P2, RZ, R6, 0x1, RZ, 0xc0, !PT ;  /* 0x0000000106ff7812 */ /* 0x004fda000784c0ff */
[----:B------:R-:W-:Y:S01]  /*2170*/  @P2 SHF.R.U32.HI R3, RZ, 0x10, R5 ;  /* 0x00000010ff032819 */ /* 0x000fe20000011605 */
[----:B------:R-:W-:Y:S01]  /*2180*/  VOTEU.ANY UP0, P2 ;  /* 0x0000000000ff7886 */ /* 0x000fe20001000100 */
[----:B------:R-:W-:Y:S02]  /*2190*/  @P2 MOV R10, R4 ;  /* 0x00000004000a2202 */ /* 0x000fe40000000f00 */
[----:B------:R-:W-:Y:S02]  /*21a0*/  @P2 R2UR.BROADCAST UR8, R3 ;  /* 0x00000000030822ca */ /* 0x000fe400008e0000 */
[----:B------:R-:W-:-:S11]  /*21b0*/  @P2 LOP3.LUT R9, R5, 0xffff, RZ, 0xc0, !PT ;  /* 0x0000ffff05092812 */ /* 0x000fd600078ec0ff */
[----:B------:R-:W-:Y:S01]  /*21c0*/  @UP0 UMOV UR52, UR8 ;  /* 0x0000000800340c82 */ /* 0x000fe20008000000 */
[----:B-1----:R-:W-:Y:S05]  /*21d0*/  @!P0 BRA `(.L_x_40) ;  /* 0x0000000000b88947 */ /* 0x002fea0003800000 */
[----:B------:R-:W3:Y:S01]  /*21e0*/  LDC.64 R4, c[0x0][0xb18] ;  /* 0x0002c600ff047b82 */ /* 0x000ee20000000a00 */
[----:B------:R-:W-:-:S07]  /*21f0*/  ISETP.NE.AND P3, PT, R42, 0x1, PT ;  /* 0x000000012a00780c */ /* 0x000fce0003f65270 */
[----:B------:R-:W1:Y:S08]  /*2200*/  LDC.64 R6, c[0x0][0xb10] ;  /* 0x0002c400ff067b82 */ /* 0x000e700000000a00 */
[----:B------:R-:W2:Y:S08]  /*2210*/  LDC R14, c[0x0][0xb20] ;  /* 0x0002c800ff0e7b82 */ /* 0x000eb00000000800 */
[----:B------:R-:W4:Y:S01]  /*2220*/  LDC R15, c[0x0][0xb0c] ;  /* 0x0002c300ff0f7b82 */ /* 0x000f220000000800 */
[----:B---3--:R-:W-:Y:S01]  /*2230*/  IMAD.HI.U32 R21, R0, R5, RZ ;  /* 0x0000000500157227 */ /* 0x008fe200078e00ff */
[----:B------:R-:W-:-:S03]  /*2240*/  ISETP.NE.AND P0, PT, R4, 0x1, PT ;  /* 0x000000010400780c */ /* 0x000fc60003f05270 */
[----:B------:R-:W-:-:S03]  /*2250*/  IMAD.HI.U32 R5, R9, R5, RZ ;  /* 0x0000000509057227 */ /* 0x000fc600078e00ff */
[----:B------:R-:W3:Y:S01]  /*2260*/  LDC.64 R2, c[0x0][0xb28] ;  /* 0x0002ca00ff027b82 */ /* 0x000ee20000000a00 */
[----:B-1----:R-:W-:-:S04]  /*2270*/  IMAD.HI.U32 R22, R8, R6, RZ ;  /* 0x0000000608167227 */ /* 0x002fc800078e00ff */
[----:B------:R-:W-:Y:S01]  /*2280*/  IMAD.HI.U32 R23, R10, R6, RZ ;  /* 0x000000060a177227 */ /* 0x000fe200078e00ff */
[----:B------:R-:W-:Y:S02]  /*2290*/  SHF.R.U32.HI R22, RZ, R7, R22 ;  /* 0x00000007ff167219 */ /* 0x000fe40000011616 */
[-C--:B--2---:R-:W-:Y:S02]  /*22a0*/  SHF.R.U32.HI R21, RZ, R14.reuse, R21 ;  /* 0x0000000eff157219 */ /* 0x084fe40000011615 */
[----:B------:R-:W-:Y:S02]  /*22b0*/  SHF.R.U32.HI R5, RZ, R14, R5 ;  /* 0x0000000eff057219 */ /* 0x000fe40000011605 */
[----:B------:R-:W-:Y:S02]  /*22c0*/  SEL R21, R0, R21, !P0 ;  /* 0x0000001500157207 */ /* 0x000fe40004000000 */
[----:B------:R-:W-:Y:S02]  /*22d0*/  SHF.R.U32.HI R23, RZ, R7, R23 ;  /* 0x00000007ff177219 */ /* 0x000fe40000011617 */
[----:B----4-:R-:W-:-:S02]  /*22e0*/  ISETP.NE.AND P1, PT, R15, 0x1, PT ;  /* 0x000000010f00780c */ /* 0x010fc40003f25270 */
[----:B------:R-:W-:Y:S02]  /*22f0*/  SEL R5, R9, R5, !P0 ;  /* 0x0000000509057207 */ /* 0x000fe40004000000 */
[----:B------:R-:W-:Y:S02]  /*2300*/  SEL R22, R8, R22, !P1 ;  /* 0x0000001608167207 */ /* 0x000fe40004800000 */
[----:B------:R-:W-:Y:S01]  /*2310*/  SEL R23, R10, R23, !P1 ;  /* 0x000000170a177207 */ /* 0x000fe20004800000 */
[----:B---3--:R-:W-:-:S04]  /*2320*/  IMAD.HI.U32 R20, R21, R2, RZ ;  /* 0x0000000215147227 */ /* 0x008fc800078e00ff */
        /* <DEDUP_REMOVED lines=10> */
[----:B------:R-:W-:-:S04]  /*23d0*/  @!P0 IMAD.HI.U32 R7, R23, R2, RZ ;  /* 0x0000000217078227 */ /* 0x000fc800078e00ff */
[----:B------:R-:W-:Y:S01]  /*23e0*/  IMAD.MOV R2, RZ, RZ, -R6 ;  /* 0x000000ffff027224 */ /* 0x000fe200078e0a06 */
[----:B------:R-:W-:Y:S02]  /*23f0*/  @!P0 SHF.R.U32.HI R3, RZ, R3, R7 ;  /* 0x00000003ff038219 */ /* 0x000fe40000011607 */
[----:B------:R-:W-:Y:S01]  /*2400*/  IADD3 R7, PT, PT, -R5, RZ, RZ ;  /* 0x000000ff05077210 */ /* 0x000fe20007ffe1ff */
[----:B------:R-:W-:Y:S01]  /*2410*/  IMAD R2, R42, R2, R5 ;  /* 0x000000022a027224 */ /* 0x000fe200078e0205 */
        /* <DEDUP_REMOVED lines=10> */
.L_x_40:
[----:B------:R-:W1:Y:S02]  /*24c0*/  LDCU UR8, c[0x0][0xb30] ;  /* 0x00016600ff0877ac */ /* 0x000e640008000800 */
[----:B-1----:R-:W-:-:S09]  /*24d0*/  UISETP.NE.AND UP0, UPT, UR8, 0x1, UPT ;  /* 0x000000010800788c */ /* 0x002fd2000bf05270 */
[----:B------:R-:W-:Y:S05]  /*24e0*/  BRA.U UP0, `(.L_x_41) ;  /* 0x0000000100407547 */ /* 0x000fea000b800000 */
[----:B------:R-:W1:Y:S08]  /*24f0*/  LDC.64 R4, c[0x0][0xb10] ;  /* 0x0002c400ff047b82 */ /* 0x000e700000000a00 */
[----:B------:R-:W2:Y:S08]  /*2500*/  LDC.64 R2, c[0x0][0xb18] ;  /* 0x0002c600ff027b82 */ /* 0x000eb00000000a00 */
[----:B------:R-:W4:Y:S08]  /*2510*/  LDC R6, c[0x0][0xb20] ;  /* 0x0002c800ff067b82 */ /* 0x000f300000000800 */
[----:B------:R-:W3:Y:S01]  /*2520*/  LDC R7, c[0x0][0xb0c] ;  /* 0x0002c300ff077b82 */ /* 0x000ee20000000800 */
[----:B-1----:R-:W-:-:S05]  /*2530*/  IMAD.HI.U32 R4, R10, R4, RZ ;  /* 0x000000040a047227 */ /* 0x002fca00078e00ff */
[----:B------:R-:W-:Y:S01]  /*2540*/  SHF.R.U32.HI R4, RZ, R5, R4 ;  /* 0x00000005ff047219 */ /* 0x000fe20000011604 */
[----:B--2---:R-:W-:Y:S01]  /*2550*/  IMAD.HI.U32 R3, R9, R3, RZ ;  /* 0x0000000309037227 */ /* 0x004fe200078e00ff */
[----:B------:R-:W-:-:S04]  /*2560*/  ISETP.NE.AND P0, PT, R2, 0x1, PT ;  /* 0x000000010200780c */ /* 0x000fc80003f05270 */
[----:B----4-:R-:W-:-:S04]  /*2570*/  SHF.R.U32.HI R3, RZ, R6, R3 ;  /* 0x00000006ff037219 */ /* 0x010fc80000011603 */
[----:B------:R-:W-:Y:S02]  /*2580*/  SEL R3, R9, R3, !P0 ;  /* 0x0000000309037207 */ /* 0x000fe40004000000 */
[----:B---3--:R-:W-:-:S04]  /*2590*/  ISETP.NE.AND P1, PT, R7, 0x1, PT ;  /* 0x000000010700780c */ /* 0x008fc80003f25270 */
[----:B------:R-:W-:-:S05]  /*25a0*/  SEL R4, R10, R4, !P1 ;  /* 0x000000040a047207 */ /* 0x000fca0004800000 */
[----:B------:R-:W-:Y:S02]  /*25b0*/  IMAD.IADD R5, R3, 0x1, -R4 ;  /* 0x0000000103057824 */ /* 0x000fe400078e0a04 */
[----:B------:R-:W-:Y:S02]  /*25c0*/  IMAD.IADD R3, R4, 0x1, -R3 ;  /* 0x0000000104037824 */ /* 0x000fe400078e0a03 */
[----:B------:R-:W-:Y:S02]  /*25d0*/  IMAD R10, R5, R7, R10 ;  /* 0x00000007050a7224 */ /* 0x000fe400078e020a */
[----:B------:R-:W-:-:S07]  /*25e0*/  IMAD R9, R3, R2, R9 ;  /* 0x0000000203097224 */ /* 0x000fce00078e0209 */
.L_x_41:
[----:B------:R-:W-:Y:S01]  /*25f0*/  VIADD R16, R16, 0x1 ;  /* 0x0000000110107836 */ /* 0x000fe20000000000 */
[----:B------:R-:W-:Y:S01]  /*2600*/  PLOP3.LUT P1, PT, PT, PT, PT, 0x80, 0x8 ;  /* 0x000000000008781c */ /* 0x000fe20003f2f070 */
[----:B------:R-:W-:Y:S02]  /*2610*/  IMAD.IADD R14, R10, 0x1, R97 ;  /* 0x000000010a0e7824 */ /* 0x000fe400078e0261 */
[----:B------:R-:W-:Y:S01]  /*2620*/  IMAD.IADD R15, R9, 0x1, R96 ;  /* 0x00000001090f7824 */ /* 0x000fe200078e0260 */
[----:B------:R-:W-:-:S04]  /*2630*/  ISETP.NE.AND P0, PT, R16, 0x2, PT ;  /* 0x000000021000780c */ /* 0x000fc80003f05270 */
[----:B------:R-:W-:Y:S02]  /*2640*/  SEL R2, RZ, 0x1, P0 ;  /* 0x00000001ff027807 */ /* 0x000fe40000000000 */
[----:B------:R-:W-:Y:S02]  /*2650*/  SEL R16, R16, RZ, P0 ;  /* 0x000000ff10107207 */ /* 0x000fe40000000000 */
[----:B------:R-:W-:Y:S01]  /*2660*/  LOP3.LUT R13, R13, R2, RZ, 0x3c, !PT ;  /* 0x000000020d0d7212 */ /* 0x000fe200078e3cff */
[----:B------:R-:W-:Y:S06]  /*2670*/  @P2 BRA `(.L_x_42) ;  /* 0xfffffff000582947 */ /* 0x000fec000383ffff */
[----:B------:R-:W-:Y:S01]  /*2680*/  UIADD3 UR7, UPT, UPT, UR7, 0x40, URZ ;  /* 0x0000004007077890 */ /* 0x000fe2000fffe0ff */
[----:B------:R-:W-:-:S03]  /*2690*/  SHF.L.U32 R2, R17, 0x1f, RZ ;  /* 0x0000001f11027819 */ /* 0x000fc600000006ff */
[----:B------:R-:W-:-:S09]  /*26a0*/  ULEA UR4, UR23, UR7, 0x3 ;  /* 0x0000000717047291 */ /* 0x000fd2000f8e18ff */
[----:B------:R-:W1:Y:S02]  /*26b0*/  SYNCS.PHASECHK.TRANS64.TRYWAIT P0, [UR4], R2 ;  /* 0x00000002ff0075a7 */ /* 0x000e640008001104 */
[----:B-1----:R-:W-:Y:S05]  /*26c0*/  @!P0 BRA `(.L_x_43) ;  /* 0x0000007400ac8947 */ /* 0x002fea0003800000 */
.L_x_159:
[----:B------:R-:W-:-:S04]  /*26d0*/  UIADD3 UR5, UPT, UPT, UR23, 0x1, URZ ;  /* 0x0000000117057890 */ /* 0x000fc8000fffe0ff */
[----:B------:R-:W-:-:S04]  /*26e0*/  UISETP.NE.AND UP0, UPT, UR5, 0x8, UPT ;  /* 0x000000080500788c */ /* 0x000fc8000bf05270 */
[----:B------:R-:W-:Y:S02]  /*26f0*/  USEL UR6, URZ, 0x1, UP0 ;  /* 0x00000001ff067887 */ /* 0x000fe40008000000 */
[----:B------:R-:W-:-:S04]  /*2700*/  USEL UR5, UR5, URZ, UP0 ;  /* 0x000000ff05057287 */ /* 0x000fc80008000000 */
[----:B------:R-:W-:Y:S01]  /*2710*/  ULEA UR4, UR5, UR7, 0x3 ;  /* 0x0000000705047291 */ /* 0x000fe2000f8e18ff */
[----:B-1----:R-:W-:-:S04]  /*2720*/  LOP3.LUT R2, R17, UR6, RZ, 0x3c, !PT ;  /* 0x0000000611027c12 */ /* 0x002fc8000f8e3cff */
[----:B------:R-:W-:-:S04]  /*2730*/  SHF.L.U32 R3, R2, 0x1f, RZ ;  /* 0x0000001f02037819 */ /* 0x000fc800000006ff */
[----:B------:R-:W1:Y:S02]  /*2740*/  SYNCS.PHASECHK.TRANS64.TRYWAIT P0, [UR4], R3 ;  /* 0x00000003ff0075a7 */ /* 0x000e640008001104 */
[----:B-1----:R-:W-:Y:S05]  /*2750*/  @!P0 BRA `(.L_x_44) ;  /* 0x0000007400a08947 */ /* 0x002fea0003800000 */
.L_x_161:
[----:B------:R-:W-:-:S04]  /*2760*/  UIADD3 UR5, UPT, UPT, UR5, 0x1, URZ ;  /* 0x0000000105057890 */ /* 0x000fc8000fffe0ff */
[----:B------:R-:W-:-:S04]  /*2770*/  UISETP.NE.AND UP0, UPT, UR5, 0x8, UPT ;  /* 0x000000080500788c */ /* 0x000fc8000bf05270 */
[----:B------:R-:W-:Y:S02]  /*2780*/  USEL UR6, URZ, 0x1, UP0 ;  /* 0x00000001ff067887 */ /* 0x000fe40008000000 */
[----:B------:R-:W-:-:S04]  /*2790*/  USEL UR5, UR5, URZ, UP0 ;  /* 0x000000ff05057287 */ /* 0x000fc80008000000 */
[----:B------:R-:W-:Y:S01]  /*27a0*/  ULEA UR4, UR5, UR7, 0x3 ;  /* 0x0000000705047291 */ /* 0x000fe2000f8e18ff */
[----:B------:R-:W-:-:S04]  /*27b0*/  LOP3.LUT R2, R2, UR6, RZ, 0x3c, !PT ;  /* 0x0000000602027c12 */ /* 0x000fc8000f8e3cff */
[----:B-1----:R-:W-:-:S04]  /*27c0*/  SHF.L.U32 R3, R2, 0x1f, RZ ;  /* 0x0000001f02037819 */ /* 0x002fc800000006ff */
[----:B------:R-:W1:Y:S02]  /*27d0*/  SYNCS.PHASECHK.TRANS64.TRYWAIT P0, [UR4], R3 ;  /* 0x00000003ff0075a7 */ /* 0x000e640008001104 */
[----:B-1----:R-:W-:Y:S05]  /*27e0*/  @!P0 BRA `(.L_x_45) ;  /* 0x0000007400948947 */ /* 0x002fea0003800000 */
.L_x_163:
        /* <DEDUP_REMOVED lines=9> */
.L_x_165:
        /* <DEDUP_REMOVED lines=9> */
.L_x_167:
        /* <DEDUP_REMOVED lines=9> */
.L_x_169:
        /* <DEDUP_REMOVED lines=9> */
.L_x_171:
[----:B------:R-:W-:-:S04]  /*2a30*/  UIADD3 UR5, UPT, UPT, UR5, 0x1, URZ ;  /* 0x0000000105057890 */ /* 0x000fc8000fffe0ff */
[----:B------:R-:W-:-:S04]  /*2a40*/  UISETP.NE.AND UP0, UPT, UR5, 0x8, UPT ;  /* 0x000000080500788c */ /* 0x000fc8000bf05270 */
[----:B------:R-:W-:Y:S02]  /*2a50*/  USEL UR4, URZ, 0x1, UP0 ;  /* 0x00000001ff047887 */ /* 0x000fe40008000000 */
[----:B------:R-:W-:-:S04]  /*2a60*/  USEL UR5, UR5, URZ, UP0 ;  /* 0x000000ff05057287 */ /* 0x000fc80008000000 */
[----:B------:R-:W-:Y:S01]  /*2a70*/  ULEA UR5, UR5, UR7, 0x3 ;  /* 0x0000000705057291 */ /* 0x000fe2000f8e18ff */
[----:B------:R-:W-:-:S04]  /*2a80*/  LOP3.LUT R2, R2, UR4, RZ, 0x3c, !PT ;  /* 0x0000000402027c12 */ /* 0x000fc8000f8e3cff */
[----:B------:R-:W-:Y:S01]  /*2a90*/  SHF.L.U32 R2, R2, 0x1f, RZ ;  /* 0x0000001f02027819 */ /* 0x000fe200000006ff */
[----:B-1-3--:R-:W-:-:S07]  /*2aa0*/  IMAD.U32 R0, RZ, RZ, UR5 ;  /* 0x00000005ff007e24 */ /* 0x00afce000f8e00ff */
.L_x_50:
[----:B-1----:R1:W2:Y:S02]  /*2ab0*/  SYNCS.PHASECHK.TRANS64.TRYWAIT P0, [R0+URZ], R2 ;  /* 0x00000002000075a7 */ /* 0x0022a400080011ff */
[----:B--2---:R-:W-:Y:S05]  /*2ac0*/  @!P0 NANOSLEEP.SYNCS 0x989680 ;  /* 0x009896800000895d */ /* 0x004fea0003900000 */
[----:B------:R-:W2:Y:S02]  /*2ad0*/  @!P0 SYNCS.PHASECHK.TRANS64 P0, [R0+URZ], R2 ;  /* 0x00000002000085a7 */ /* 0x000ea400080010ff */
[----:B--2---:R-:W-:Y:S05]  /*2ae0*/  @P0 EXIT ;  /* 0x000000000000094d */ /* 0x004fea0003800000 */
[----:B------:R-:W-:Y:S05]  /*2af0*/  BRA `(.L_x_50) ;  /* 0xfffffffc00ec7947 */ /* 0x000fea000383ffff */
.L_x_22:
[----:B------:R-:W-:-:S04]  /*2b00*/  UISETP.NE.AND UP1, UPT, UR45, URZ, UPT ;  /* 0x000000ff2d00728c */ /* 0x000fc8000bf25270 */
[----:B------:R-:W-:-:S09]  /*2b10*/  UISETP.NE.OR UP1, UPT, UR10, 0x1, UP1 ;  /* 0x000000010a00788c */ /* 0x000fd20008f25670 */
[----:B------:R-:W-:Y:S05]  /*2b20*/  BRA.U UP1, `(.L_x_51) ;  /* 0x0000000501487547 */ /* 0x000fea000b800000 */
[----:B------:R-:W-:Y:S01]  /*2b30*/  ISETP.GE.U32.AND P2, PT, R2, 0x2, PT ;  /* 0x000000020200780c */ /* 0x000fe20003f46070 */
[----:B------:R-:W-:Y:S01]  /*2b40*/  IMAD.MOV.U32 R12, RZ, RZ, 0x1 ;  /* 0x00000001ff0c7424 */ /* 0x000fe200078e00ff */
[----:B------:R-:W-:Y:S02]  /*2b50*/  CS2R R10, SRZ ;  /* 0x00000000000a7805 */ /* 0x000fe4000001ff00 */
[----:B------:R-:W-:Y:S01]  /*2b60*/  CS2R R8, SRZ ;  /* 0x0000000000087805 */ /* 0x000fe2000001ff00 */
[----:B------:R-:W-:Y:S01]  /*2b70*/  UMOV UR4, 0x400 ;  /* 0x0000040000047882 */ /* 0x000fe20000000000 */
[----:B------:R-:W-:Y:S01]  /*2b80*/  UMOV UR6, URZ ;  /* 0x000000ff00067c82 */ /* 0x000fe20008000000 */
[----:B------:R-:W-:-:S12]  /*2b90*/  ULEA UR45, UR45, UR4, 0x18 ;  /* 0x000000042d2d7291 */ /* 0x000fd8000f8ec0ff */
.L_x_55:
[----:B------:R-:W-:Y:S02]  /*2ba0*/  LEA R0, R8, UR45, 0x3 ;  /* 0x0000002d08007c11 */ /* 0x000fe4000f8e18ff */
[----:B------:R-:W-:-:S03]  /*2bb0*/  SHF.L.U32 R4, R9, 0x1f, RZ ;  /* 0x0000001f09047819 */ /* 0x000fc600000006ff */
[----:B------:R-:W-:Y:S01]  /*2bc0*/  VIADD R5, R0, 0x140 ;  /* 0x0000014000057836 */ /* 0x000fe20000000000 */
[----:B------:R-:W1:Y:S02]  /*2bd0*/  SYNCS.PHASECHK.TRANS64.TRYWAIT P0, [R0+URZ+0x130], R4 ;  /* 0x00013004000075a7 */ /* 0x000e6400080011ff */
[----:B-1----:R-:W-:Y:S05]  /*2be0*/  @!P0 BRA `(.L_x_52) ;  /* 0x00000074000c8947 */ /* 0x002fea0003800000 */
.L_x_172:
[----:B------:R-:W-:Y:S01]  /*2bf0*/  ULEA UR5, UR6, UR45, 0x3 ;  /* 0x0000002d06057291 */ /* 0x000fe2000f8e18ff */
[----:B-1----:R-:W-:Y:S01]  /*2c00*/  PRMT R0, RZ, 0x654, R5 ;  /* 0x00000654ff007816 */ /* 0x002fe20000000005 */
[----:B------:R-:W-:Y:S01]  /*2c10*/  @!P2 IMAD.MOV.U32 R4, RZ, RZ, 0x10 ;  /* 0x00000010ff04a424 */ /* 0x000fe200078e00ff */
[----:B------:R-:W-:Y:S01]  /*2c20*/  SHF.L.U32 R5, R12, 0x1f, RZ ;  /* 0x0000001f0c057819 */ /* 0x000fe200000006ff */
[----:B------:R-:W-:Y:S01]  /*2c30*/  UIADD3 UR4, UPT, UPT, UR5, 0xd0, URZ ;  /* 0x000000d005047890 */ /* 0x000fe2000fffe0ff */
[----:B------:R1:W-:Y:S05]  /*2c40*/  SYNCS.ARRIVE.TRANS64.RED.A1T0 RZ, [R0+URZ], RZ ;  /* 0x000000ff00ff79a7 */ /* 0x0003ea00081004ff */
[----:B------:R-:W-:Y:S01]  /*2c50*/  IMAD.U32 R6, RZ, RZ, UR4 ;  /* 0x00000004ff067e24 */ /* 0x000fe2000f8e00ff */
[----:B------:R-:W2:Y:S04]  /*2c60*/  SYNCS.PHASECHK.TRANS64.TRYWAIT P0, [UR5+0xe0], R5 ;  /* 0x0000e005ff0075a7 */ /* 0x000ea80008001105 */
[----:B------:R-:W-:Y:S01]  /*2c70*/  PRMT R6, R2, 0x654, R6 ;  /* 0x0000065402067816 */ /* 0x000fe20000000006 */
[----:B-12---:R-:W-:Y:S06]  /*2c80*/  @!P0 BRA `(.L_x_53) ;  /* 0x0000007000f88947 */ /* 0x006fec0003800000 */
.L_x_174:
[----:B------:R-:W-:Y:S01]  /*2c90*/  ULEA UR4, UR6, UR45, 0x4 ;  /* 0x0000002d06047291 */ /* 0x000fe2000f8e20ff */
[----:B------:R-:W-:Y:S01]  /*2ca0*/  SEL R3, R6, R3, !P2 ;  /* 0x0000000306037207 */ /* 0x000fe20005000000 */
[----:B------:R-:W-:Y:S01]  /*2cb0*/  UIADD3 UR5, UPT, UPT, UR5, 0xd0, URZ ;  /* 0x000000d005057890 */ /* 0x000fe2000fffe0ff */
[----:B-1----:R-:W-:Y:S01]  /*2cc0*/  LEA R0, R11, UR45, 0x3 ;  /* 0x0000002d0b007c11 */ /* 0x002fe2000f8e18ff */
[----:B------:R-:W-:Y:S01]  /*2cd0*/  UIADD3 UR4, UPT, UPT, UR4, 0x160, URZ ;  /* 0x0000016004047890 */ /* 0x000fe2000fffe0ff */
[----:B------:R1:W-:Y:S01]  /*2ce0*/  @!P2 SYNCS.ARRIVE.TRANS64.RED RZ, [R3+URZ], R4 ;  /* 0x0000000403ffa9a7 */ /* 0x0003e200080004ff */
[----:B------:R-:W-:Y:S01]  /*2cf0*/  UIADD3 UR6, UPT, UPT, UR6, 0x1, URZ ;  /* 0x0000000106067890 */ /* 0x000fe2000fffe0ff */
[----:B------:R-:W-:-:S03]  /*2d00*/  VIADD R8, R8, 0x1 ;  /* 0x0000000108087836 */ /* 0x000fc60000000000 */
[----:B------:R-:W-:Y:S02]  /*2d10*/  UISETP.NE.AND UP0, UPT, UR6, 0x2, UPT ;  /* 0x000000020600788c */ /* 0x000fe4000bf05270 */
[----:B------:R-:W-:Y:S01]  /*2d20*/  ISETP.NE.AND P0, PT, R8, 0x2, PT ;  /* 0x000000020800780c */ /* 0x000fe20003f05270 */
[----:B------:R-:W-:Y:S06]  /*2d30*/  UGETNEXTWORKID.BROADCAST [UR4], [UR5] ;  /* 0x00000000040073ca */ /* 0x000fec0008000100 */
[----:B------:R-:W-:Y:S02]  /*2d40*/  USEL UR4, URZ, 0x1, UP0 ;  /* 0x00000001ff047887 */ /* 0x000fe40008000000 */
[----:B------:R-:W-:-:S04]  /*2d50*/  USEL UR6, UR6, URZ, UP0 ;  /* 0x000000ff06067287 */ /* 0x000fc80008000000 */
[----:B------:R-:W-:Y:S02]  /*2d60*/  LOP3.LUT R12, R12, UR4, RZ, 0x3c, !PT ;  /* 0x000000040c0c7c12 */ /* 0x000fe4000f8e3cff */
[----:B-1----:R-:W-:-:S04]  /*2d70*/  SHF.L.U32 R4, R10, 0x1f, RZ ;  /* 0x0000001f0a047819 */ /* 0x002fc800000006ff */
[----:B------:R-:W1:Y:S02]  /*2d80*/  SYNCS.PHASECHK.TRANS64.TRYWAIT P1, [R0+URZ+0xd0], R4 ;  /* 0x0000d004000075a7 */ /* 0x000e6400080211ff */
[----:B-1----:R-:W-:Y:S05]  /*2d90*/  @!P1 BRA `(.L_x_54) ;  /* 0x0000007000cc9947 */ /* 0x002fea0003800000 */
.L_x_175:
[C---:B-1----:R-:W-:Y:S01]  /*2da0*/  LEA R4, R11.reuse, UR45, 0x4 ;  /* 0x0000002d0b047c11 */ /* 0x042fe2000f8e20ff */
[----:B------:R-:W-:Y:S01]  /*2db0*/  VIADD R0, R0, 0xe0 ;  /* 0x000000e000007836 */ /* 0x000fe20000000000 */
[----:B------:R-:W-:Y:S01]  /*2dc0*/  SEL R8, R8, RZ, P0 ;  /* 0x000000ff08087207 */ /* 0x000fe20000000000 */
[----:B------:R-:W-:-:S03]  /*2dd0*/  VIADD R11, R11, 0x1 ;  /* 0x000000010b0b7836 */ /* 0x000fc60000000000 */
[----:B------:R-:W1:Y:S01]  /*2de0*/  LDS.128 R4, [R4+0x160] ;  /* 0x0001600004047984 */ /* 0x000e620000000c00 */
[----:B------:R-:W-:Y:S02]  /*2df0*/  PRMT R0, RZ, 0x654, R0 ;  /* 0x00000654ff007816 */ /* 0x000fe40000000000 */
[C---:B------:R-:W-:Y:S01]  /*2e00*/  ISETP.NE.AND P1, PT, R11.reuse, 0x2, PT ;  /* 0x000000020b00780c */ /* 0x040fe20003f25270 */
[----:B------:R-:W-:Y:S01]  /*2e10*/  @!PT LDS RZ, [RZ] ;  /* 0x00000000fffff984 */ /* 0x000fe20000000800 */
[----:B------:R-:W-:Y:S01]  /*2e20*/  @!PT LDS RZ, [RZ] ;  /* 0x00000000fffff984 */ /* 0x000fe20000000800 */
[----:B------:R-:W-:Y:S01]  /*2e30*/  @!PT LDS RZ, [RZ] ;  /* 0x00000000fffff984 */ /* 0x000fe20000000800 */
[----:B------:R-:W-:Y:S01]  /*2e40*/  @!PT LDS RZ, [RZ] ;  /* 0x00000000fffff984 */ /* 0x000fe20000000800 */
[----:B------:R2:W-:Y:S06]  /*2e50*/  MEMBAR.ALL.CTA ;  /* 0x0000000000007992 */ /* 0x0005ec0000008000 */
[----:B--2---:R-:W2:Y:S01]  /*2e60*/  FENCE.VIEW.ASYNC.S ;  /* 0x00000000000073c6 */ /* 0x004ea20000000000 */
[----:B------:R-:W-:Y:S01]  /*2e70*/  SEL R11, R11, RZ, P1 ;  /* 0x000000ff0b0b7207 */ /* 0x000fe20000800000 */
[----:B--2---:R2:W-:Y:S01]  /*2e80*/  SYNCS.ARRIVE.TRANS64.RED.A1T0 RZ, [R0+URZ], RZ ;  /* 0x000000ff00ff79a7 */ /* 0x0045e200081004ff */
[----:B-1----:R-:W-:-:S02]  /*2e90*/  LOP3.LUT P3, RZ, R6, 0x1, RZ, 0xc0, !PT ;  /* 0x0000000106ff7812 */ /* 0x002fc4000786c0ff */
[----:B------:R-:W-:-:S04]  /*2ea0*/  SEL R4, RZ, 0x1, P1 ;  /* 0x00000001ff047807 */ /* 0x000fc80000800000 */
[----:B------:R-:W-:Y:S02]  /*2eb0*/  LOP3.LUT R10, R10, R4, RZ, 0x3c, !PT ;  /* 0x000000040a0a7212 */ /* 0x000fe400078e3cff */
[----:B--2---:R-:W-:-:S04]  /*2ec0*/  SEL R0, RZ, 0x1, P0 ;  /* 0x00000001ff007807 */ /* 0x004fc80000000000 */
[----:B------:R-:W-:Y:S01]  /*2ed0*/  LOP3.LUT R9, R9, R0, RZ, 0x3c, !PT ;  /* 0x0000000009097212 */ /* 0x000fe200078e3cff */
[----:B------:R-:W-:Y:S06]  /*2ee0*/  @P3 BRA `(.L_x_55) ;  /* 0xfffffffc002c3947 */ /* 0x000fec000383ffff */
[----:B------:R-:W-:Y:S01]  /*2ef0*/  ULEA UR5, UR6, UR45, 0x3 ;  /* 0x0000002d06057291 */ /* 0x000fe2000f8e18ff */
[----:B------:R-:W-:-:S08]  /*2f00*/  SHF.L.U32 R2, R12, 0x1f, RZ ;  /* 0x0000001f0c027819 */ /* 0x000fd000000006ff */
[----:B------:R-:W1:Y:S02]  /*2f10*/  SYNCS.PHASECHK.TRANS64 P0, [UR5+0xe0], R2 ;  /* 0x0000e002ff0075a7 */ /* 0x000e640008001005 */
[----:B-1----:R-:W-:Y:S05]  /*2f20*/  @P0 BRA `(.L_x_56) ;  /* 0x0000000000080947 */ /* 0x002fea0003800000 */
[----:B------:R-:W1:Y:S02]  /*2f30*/  SYNCS.PHASECHK.TRANS64.TRYWAIT P0, [UR5+0xe0], R2 ;  /* 0x0000e002ff0075a7 */ /* 0x000e640008001105 */
[----:B-1----:R-:W-:Y:S05]  /*2f40*/  @!P0 BRA `(.L_x_57) ;  /* 0x0000007000748947 */ /* 0x002fea0003800000 */
.L_x_56:
[----:B------:R-:W-:-:S04]  /*2f50*/  UIADD3 UR4, UPT, UPT, UR6, 0x1, URZ ;  /* 0x0000000106047890 */ /* 0x000fc8000fffe0ff */
[----:B------:R-:W-:-:S04]  /*2f60*/  UISETP.NE.AND UP0, UPT, UR4, 0x2, UPT ;  /* 0x000000020400788c */ /* 0x000fc8000bf05270 */
[----:B------:R-:W-:Y:S02]  /*2f70*/  USEL UR7, URZ, 0x1, UP0 ;  /* 0x00000001ff077887 */ /* 0x000fe40008000000 */
[----:B------:R-:W-:-:S04]  /*2f80*/  USEL UR4, UR4, URZ, UP0 ;  /* 0x000000ff04047287 */ /* 0x000fc80008000000 */
[----:B------:R-:W-:Y:S01]  /*2f90*/  ULEA UR4, UR4, UR45, 0x3 ;  /* 0x0000002d04047291 */ /* 0x000fe2000f8e18ff */
[----:B-1----:R-:W-:-:S04]  /*2fa0*/  LOP3.LUT R2, R12, UR7, RZ, 0x3c, !PT ;  /* 0x000000070c027c12 */ /* 0x002fc8000f8e3cff */
[----:B------:R-:W-:-:S04]  /*2fb0*/  SHF.L.U32 R0, R2, 0x1f, RZ ;  /* 0x0000001f02007819 */ /* 0x000fc800000006ff */
[----:B------:R-:W1:Y:S02]  /*2fc0*/  SYNCS.PHASECHK.TRANS64 P0, [UR4+0xe0], R0 ;  /* 0x0000e000ff0075a7 */ /* 0x000e640008001004 */
[----:B-1----:R-:W-:Y:S05]  /*2fd0*/  @P0 EXIT ;  /* 0x000000000000094d */ /* 0x002fea0003800000 */
[----:B------:R-:W-:Y:S02]  /*2fe0*/  SHF.L.U32 R2, R2, 0x1f, RZ ;  /* 0x0000001f02027819 */ /* 0x000fe400000006ff */
[----:B------:R-:W-:-:S07]  /*2ff0*/  MOV R0, UR4 ;  /* 0x0000000400007c02 */ /* 0x000fce0008000f00 */
.L_x_58:
[----:B-1----:R1:W2:Y:S02]  /*3000*/  SYNCS.PHASECHK.TRANS64.TRYWAIT P0, [R0+URZ+0xe0], R2 ;  /* 0x0000e002000075a7 */ /* 0x0022a400080011ff */
[----:B--2---:R-:W-:Y:S05]  /*3010*/  @!P0 NANOSLEEP.SYNCS 0x989680 ;  /* 0x009896800000895d */ /* 0x004fea0003900000 */
[----:B------:R-:W2:Y:S02]  /*3020*/  @!P0 SYNCS.PHASECHK.TRANS64 P0, [R0+URZ+0xe0], R2 ;  /* 0x0000e002000085a7 */ /* 0x000ea400080010ff */
[----:B--2---:R-:W-:Y:S05]  /*3030*/  @P0 EXIT ;  /* 0x000000000000094d */ /* 0x004fea0003800000 */
[----:B------:R-:W-:Y:S05]  /*3040*/  BRA `(.L_x_58) ;  /* 0xfffffffc00ec7947 */ /* 0x000fea000383ffff */
.L_x_51:
[----:B------:R-:W-:Y:S05]  /*3050*/  BRA.U UP4, `(.L_x_59) ;  /* 0x0000001104d87547 */ /* 0x000fea000b800000 */
[----:B------:R-:W-:Y:S01]  /*3060*/  UMOV UR6, 0x40 ;  /* 0x0000004000067882 */ /* 0x000fe20000000000 */
[----:B------:R-:W-:Y:S01]  /*3070*/  NOP ;  /* 0x0000000000007918 */ /* 0x000fe20000000000 */
[----:B------:R-:W-:Y:S01]  /*3080*/  ULEA UR6, UR45, UR6, 0x18 ;  /* 0x000000062d067291 */ /* 0x000fe2000f8ec0ff */
[----:B------:R-:W-:Y:S02]  /*3090*/  UMOV UR7, 0x400 ;  /* 0x0000040000077882 */ /* 0x000fe40000000000 */
[----:B------:R-:W-:-:S06]  /*30a0*/  ULEA UR45, UR45, UR7, 0x18 ;  /* 0x000000072d2d7291 */ /* 0x000fcc000f8ec0ff */
[----:B------:R-:W1:Y:S02]  /*30b0*/  LDS.U8 R2, [UR6+0x1c] ;  /* 0x00001c06ff027984 */ /* 0x000e640008000000 */
[----:B-1----:R-:W-:-:S13]  /*30c0*/  ISETP.NE.AND P0, PT, R2, RZ, PT ;  /* 0x000000ff0200720c */ /* 0x002fda0003f05270 */
[----:B------:R-:W-:Y:S05]  /*30d0*/  @P0 BRA `(.L_x_60) ;  /* 0x0000000400080947 */ /* 0x000fea0003800000 */
[----:B------:R-:W-:Y:S02]  /*30e0*/  UISETP.NE.U32.AND UP0, UPT, UR5, 0x1, UPT ;  /* 0x000000010500788c */ /* 0x000fe4000bf05070 */
[----:B------:R-:W-:-:S07]  /*30f0*/  UIADD3 UR8, UPT, UPT, UR6, 0x8, URZ ;  /* 0x0000000806087890 */ /* 0x000fce000fffe0ff */
[----:B------:R-:W-:Y:S05]  /*3100*/  BRA.U !UP0, `(.L_x_61) ;  /* 0x00000001089c7547 */ /* 0x000fea000b800000 */
[----:B------:R-:W-:Y:S01]  /*3110*/  ELECT P0, URZ, PT ;  /* 0x0000000000ff782f */ /* 0x000fe20003800000 */
[----:B------:R-:W-:-:S12]  /*3120*/  BSSY B0, `(.L_x_61) ;  /* 0x0000025000007945 */ /* 0x000fd80003800000 */
[----:B------:R-:W-:Y:S05]  /*3130*/  @!P0 BRA `(.L_x_62) ;  /* 0x00000000008c8947 */ /* 0x000fea0003800000 */
[----:B------:R-:W-:-:S05]  /*3140*/  UMOV UR7, 0x10 ;  /* 0x0000001000077882 */ /* 0x000fca0000000000 */
[----:B------:R-:W-:Y:S04]  /*3150*/  DEPBAR.LE SB1, 0x36 ;  /* 0x00009d800000791a */ /* 0x000fe80000000000 */
[----:B------:R-:W1:Y:S02]  /*3160*/  UTCATOMSWS.2CTA.FIND_AND_SET.ALIGN UP1, UR7, UR7 ;  /* 0x00000007000775e3 */ /* 0x000e640008220800 */
[----:B-1----:R-:W-:Y:S01]  /*3170*/  MOV R9, UR7 ;  /* 0x0000000700097c02 */ /* 0x002fe20008000f00 */
[----:B------:R-:W-:Y:S06]  /*3180*/  BRA.U UP1, `(.L_x_63) ;  /* 0x0000000101187547 */ /* 0x000fec000b800000 */
.L_x_64:
[----:B------:R-:W-:Y:S05]  /*3190*/  NANOSLEEP 0x64 ;  /* 0x000000640000795d */ /* 0x000fea0003800000 */
[----:B------:R-:W-:-:S05]  /*31a0*/  UMOV UR7, 0x10 ;  /* 0x0000001000077882 */ /* 0x000fca0000000000 */
[----:B------:R-:W-:Y:S04]  /*31b0*/  DEPBAR.LE SB1, 0x36 ;  /* 0x00009d800000791a */ /* 0x000fe80000000000 */
[----:B------:R-:W1:Y:S02]  /*31c0*/  UTCATOMSWS.2CTA.FIND_AND_SET.ALIGN UP1, UR7, UR7 ;  /* 0x00000007000775e3 */ /* 0x000e640008220800 */
[----:B-1----:R-:W-:Y:S01]  /*31d0*/  MOV R9, UR7 ;  /* 0x0000000700097c02 */ /* 0x002fe20008000f00 */
[----:B------:R-:W-:Y:S05]  /*31e0*/  BRA.U !UP1, `(.L_x_64) ;  /* 0xfffffffd09e87547 */ /* 0x000fea000b83ffff */
.L_x_63:
[----:B------:R-:W1:Y:S01]  /*31f0*/  LDS R5, [UR6+0x10] ;  /* 0x00001006ff057984 */ /* 0x000e620008000800 */
[----:B------:R-:W-:Y:S01]  /*3200*/  IMAD.U32 R3, RZ, RZ, UR45 ;  /* 0x0000002dff037e24 */ /* 0x000fe2000f8e00ff */
[----:B------:R-:W-:-:S03]  /*3210*/  MOV R2, UR4 ;  /* 0x0000000400027c02 */ /* 0x000fc60008000f00 */
[----:B------:R-:W-:Y:S01]  /*3220*/  VIADD R3, R3, 0x180 ;  /* 0x0000018003037836 */ /* 0x000fe20000000000 */
[----:B-1----:R-:W-:-:S04]  /*3230*/  SHF.L.U32 R5, R5, 0x1f, RZ ;  /* 0x0000001f05057819 */ /* 0x002fc800000006ff */
[----:B------:R-:W1:Y:S02]  /*3240*/  SYNCS.PHASECHK.TRANS64.TRYWAIT P0, [UR6+0x8], R5 ;  /* 0x00000805ff0075a7 */ /* 0x000e640008001106 */
[----:B-1----:R-:W-:Y:S05]  /*3250*/  @P0 BRA `(.L_x_65) ;  /* 0x0000000000080947 */ /* 0x002fea0003800000 */
[----:B------:R-:W1:Y:S02]  /*3260*/  SYNCS.PHASECHK.TRANS64.TRYWAIT P0, [UR6+0x8], R5 ;  /* 0x00000805ff0075a7 */ /* 0x000e640008001106 */
[----:B-1----:R-:W-:Y:S05]  /*3270*/  @!P0 BRA `(.L_x_66) ;  /* 0x0000006c00c08947 */ /* 0x002fea0003800000 */
.L_x_65:
[----:B-1----:R-:W-:Y:S01]  /*3280*/  HFMA2 R4, -RZ, RZ, 0, 5.9604644775390625e-08 ;  /* 0x00000001ff047431 */ /* 0x002fe200000001ff */
[----:B------:R-:W-:Y:S01]  /*3290*/  UPRMT UR7, UR4, 0x654, UR8 ;  /* 0x0000065404077896 */ /* 0x000fe20008000008 */
[----:B------:R-:W-:Y:S01]  /*32a0*/  IMAD.MOV.U32 R7, RZ, RZ, 0xffff ;  /* 0x0000ffffff077424 */ /* 0x000fe200078e00ff */
[----:B------:R-:W-:Y:S01]  /*32b0*/  PRMT R2, R2, 0x654, R3 ;  /* 0x0000065402027816 */ /* 0x000fe20000000003 */
[----:B------:R-:W-:Y:S02]  /*32c0*/  IMAD.MOV.U32 R5, RZ, RZ, 0x4 ;  /* 0x00000004ff057424 */ /* 0x000fe400078e00ff */
[----:B------:R-:W-:Y:S01]  /*32d0*/  IMAD.SHL.U32 R8, R9, 0x20, RZ ;  /* 0x0000002009087824 */ /* 0x000fe200078e00ff */
[----:B------:R-:W-:Y:S02]  /*32e0*/  MOV R3, UR7 ;  /* 0x0000000700037c02 */ /* 0x000fe40008000f00 */
[-C--:B------:R-:W-:Y:S01]  /*32f0*/  SHF.L.U32 R7, R7, R9.reuse, RZ ;  /* 0x0000000907077219 */ /* 0x080fe200000006ff */
[----:B------:R1:W-:Y:S01]  /*3300*/  SYNCS.ARRIVE.TRANS64.RED RZ, [UR7], R5 ;  /* 0x00000005ffff79a7 */ /* 0x0003e20008000407 */
[----:B------:R-:W-:Y:S01]  /*3310*/  SHF.L.U32 R6, R4, R9, RZ ;  /* 0x0000000904067219 */ /* 0x000fe200000006ff */
[----:B------:R1:W-:Y:S04]  /*3320*/  STS [UR45+0x180], R8 ;  /* 0x00018008ff007988 */ /* 0x0003e8000800082d */
[----:B------:R1:W-:Y:S04]  /*3330*/  STAS [R2.64], R9 ;  /* 0x0000000902007dbd */ /* 0x0003e8000c0008ff */
[----:B------:R1:W-:Y:S04]  /*3340*/  ATOMS.OR RZ, [UR6+0x14], R7 ;  /* 0x00001407ffff798c */ /* 0x0003e8000b000006 */
[----:B------:R1:W-:Y:S04]  /*3350*/  ATOMS.OR RZ, [UR6+0x18], R6 ;  /* 0x00001806ffff798c */ /* 0x0003e8000b000006 */
[----:B------:R1:W-:Y:S02]  /*3360*/  ATOMS.XOR RZ, [UR6+0x10], R4 ;  /* 0x00001004ffff798c */ /* 0x0003e4000b800006 */
.L_x_62:
[----:B------:R-:W-:Y:S05]  /*3370*/  BSYNC B0 ;  /* 0x0000000000007941 */ /* 0x000fea0003800000 */
.L_x_61:
[----:B------:R-:W-:Y:S05]  /*3380*/  BRA.U UP0, `(.L_x_67) ;  /* 0x00000001006c7547 */ /* 0x000fea000b800000 */
[----:B------:R-:W-:-:S03]  /*3390*/  UMOV UR7, 0xffffffff ;  /* 0xffffffff00077882 */ /* 0x000fc60000000000 */
[----:B------:R-:W-:Y:S05]  /*33a0*/  BRA.DIV UR7, `(.L_x_68) ;  /* 0x0000006e078c7947 */ /* 0x000fea000b800000 */
[----:B------:R-:W-:-:S13]  /*33b0*/  ELECT P6, URZ, PT ;  /* 0x0000000000ff782f */ /* 0x000fda00038c0000 */
.L_x_179:
[----:B------:R-:W-:Y:S05]  /*33c0*/  @!P6 BRA `(.L_x_67) ;  /* 0x00000000005ce947 */ /* 0x000fea0003800000 */
[----:B-1----:R-:W1:Y:S02]  /*33d0*/  LDS R3, [UR6+0x10] ;  /* 0x00001006ff037984 */ /* 0x002e640008000800 */
[----:B-1----:R-:W-:-:S04]  /*33e0*/  SHF.L.U32 R3, R3, 0x1f, RZ ;  /* 0x0000001f03037819 */ /* 0x002fc800000006ff */
[----:B------:R-:W1:Y:S02]  /*33f0*/  SYNCS.PHASECHK.TRANS64.TRYWAIT P0, [UR6+0x8], R3 ;  /* 0x00000803ff0075a7 */ /* 0x000e640008001106 */
[----:B-1----:R-:W-:Y:S05]  /*3400*/  @P0 BRA `(.L_x_69) ;  /* 0x0000000000080947 */ /* 0x002fea0003800000 */
[----:B------:R-:W1:Y:S02]  /*3410*/  SYNCS.PHASECHK.TRANS64.TRYWAIT P0, [UR6+0x8], R3 ;  /* 0x00000803ff0075a7 */ /* 0x000e640008001106 */
[----:B-1----:R-:W-:Y:S05]  /*3420*/  @!P0 BRA `(.L_x_70) ;  /* 0x0000006c008c8947 */ /* 0x002fea0003800000 */
.L_x_69:
[----:B------:R-:W2:Y:S01]  /*3430*/  LDS R5, [UR45+0x180] ;  /* 0x0001802dff057984 */ /* 0x000ea20008000800 */
[----:B-1----:R-:W-:Y:S02]  /*3440*/  HFMA2 R2, -RZ, RZ, 0, 5.9604644775390625e-08 ;  /* 0x00000001ff027431 */ /* 0x002fe400000001ff */
[----:B------:R-:W-:Y:S01]  /*3450*/  IMAD.MOV.U32 R3, RZ, RZ, 0xffff ;  /* 0x0000ffffff037424 */ /* 0x000fe200078e00ff */
[----:B------:R-:W-:Y:S01]  /*3460*/  UPRMT UR7, UR4, 0x654, UR8 ;  /* 0x0000065404077896 */ /* 0x000fe20008000008 */
[----:B--2---:R-:W-:-:S03]  /*3470*/  IMAD.SHL.U32 R4, R5, 0x20, RZ ;  /* 0x0000002005047824 */ /* 0x004fc600078e00ff */
[-C--:B------:R-:W-:Y:S02]  /*3480*/  SHF.L.U32 R3, R3, R5.reuse, RZ ;  /* 0x0000000503037219 */ /* 0x080fe400000006ff */
[----:B------:R-:W-:Y:S01]  /*3490*/  SHF.L.U32 R5, R2, R5, RZ ;  /* 0x0000000502057219 */ /* 0x000fe200000006ff */
[----:B------:R2:W-:Y:S04]  /*34a0*/  STS [UR45+0x180], R4 ;  /* 0x00018004ff007988 */ /* 0x0005e8000800082d */
[----:B------:R2:W-:Y:S04]  /*34b0*/  ATOMS.OR RZ, [UR6+0x14], R3 ;  /* 0x00001403ffff798c */ /* 0x0005e8000b000006 */
[----:B------:R2:W-:Y:S01]  /*34c0*/  ATOMS.OR RZ, [UR6+0x18], R5 ;  /* 0x00001805ffff798c */ /* 0x0005e2000b000006 */
[----:B------:R-:W-:Y:S03]  /*34d0*/  SYNCS.ARRIVE.TRANS64.RED.A1T0 RZ, [UR7], RZ ;  /* 0x000000ffffff79a7 */ /* 0x000fe60008100407 */
[----:B------:R2:W-:Y:S01]  /*34e0*/  ATOMS.XOR RZ, [UR6+0x10], R2 ;  /* 0x00001002ffff798c */ /* 0x0005e2000b800006 */
[----:B------:R-:W-:Y:S05]  /*34f0*/  BRA `(.L_x_67) ;  /* 0x0000000000107947 */ /* 0x000fea0003800000 */
.L_x_60:
[----:B------:R-:W-:-:S05]  /*3500*/  MOV R2, 0xffffffff ;  /* 0xffffffff00027802 */ /* 0x000fca0000000f00 */
[----:B------:R1:W-:Y:S02]  /*3510*/  STS [UR45+0x180], R2 ;  /* 0x00018002ff007988 */ /* 0x0003e4000800082d */
[----:B-1----:R-:W-:Y:S02]  /*3520*/  MOV R2, 0x3540 ;  /* 0x0000354000027802 */ /* 0x002fe40000000f00 */
[----:B-----5:R-:W-:Y:S05]  /*3530*/  CALL.REL.NOINC `($__internal_1_$__cuda_sm10x_tcgen05_guardrail_trap_phase_invalid_during_alloc) ;  /* 0x0000007400607944 */ /* 0x020fea0003c00000 */
.L_x_67:
[----:B------:R-:W-:Y:S05]  /*3540*/  WARPSYNC.ALL ;  /* 0x0000000000007948 */ /* 0x000fea0003800000 */
[----:B------:R-:W3:Y:S01]  /*3550*/  S2UR UR7, SR_CgaCtaId ;  /* 0x00000000000779c3 */ /* 0x000ee20000008800 */
[----:B------:R-:W-:Y:S01]  /*3560*/  UMOV UR6, 0x400 ;  /* 0x0000040000067882 */ /* 0x000fe20000000000 */
[----:B------:R-:W-:-:S06]  /*3570*/  NOP ;  /* 0x0000000000007918 */ /* 0x000fcc0000000000 */
[----:B------:R-:W-:Y:S06]  /*3580*/  BAR.ARV 0x6, 0xa0 ;  /* 0x0182800000007b1d */ /* 0x000fec0000002000 */
[----:B------:R-:W4:Y:S01]  /*3590*/  LDCU UR8, c[0x0][0x38c] ;  /* 0x00007180ff0877ac */ /* 0x000f220008000800 */
[----:B------:R-:W-:Y:S01]  /*35a0*/  LOP3.LUT R10, R10, 0xffff, RZ, 0xc0, !PT ;  /* 0x0000ffff0a0a7812 */ /* 0x000fe200078ec0ff */
[----:B-1----:R-:W-:Y:S01]  /*35b0*/  IMAD.MOV.U32 R9, RZ, RZ, 0x1 ;  /* 0x00000001ff097424 */ /* 0x002fe200078e00ff */
[----:B------:R-:W-:Y:S01]  /*35c0*/  LOP3.LUT R0, R0, 0xffff, RZ, 0xc0, !PT ;  /* 0x0000ffff00007812 */ /* 0x000fe200078ec0ff */
[----:B------:R-:W-:Y:S01]  /*35d0*/  IMAD.MOV.U32 R8, RZ, RZ, RZ ;  /* 0x000000ffff087224 */ /* 0x000fe200078e00ff */
[----:B------:R-:W-:Y:S01]  /*35e0*/  R2UR UR12, R10 ;  /* 0x000000000a0c72ca */ /* 0x000fe200000e0000 */
[----:B------:R-:W-:Y:S01]  /*35f0*/  UMOV UR19, URZ ;  /* 0x000000ff00137c82 */ /* 0x000fe20008000000 */
[----:B------:R-:W-:Y:S01]  /*3600*/  R2UR UR11, R0 ;  /* 0x00000000000b72ca */ /* 0x000fe200000e0000 */
[----:B------:R-:W-:Y:S01]  /*3610*/  UMOV UR18, URZ ;  /* 0x000000ff00127c82 */ /* 0x000fe20008000000 */
[----:B------:R-:W-:Y:S01]  /*3620*/  UMOV UR17, URZ ;  /* 0x000000ff00117c82 */ /* 0x000fe20008000000 */
[----:B---3--:R-:W-:-:S02]  /*3630*/  ULEA UR7, UR7, UR6, 0x18 ;  /* 0x0000000607077291 */ /* 0x008fc4000f8ec0ff */
[----:B------:R-:W-:Y:S02]  /*3640*/  UISETP.NE.AND UP2, UPT, UR5, URZ, UPT ;  /* 0x000000ff0500728c */ /* 0x000fe4000bf45270 */
[----:B------:R-:W-:Y:S02]  /*3650*/  UIADD3 UR13, UPT, UPT, UR7, 0x8400, URZ ;  /* 0x00008400070d7890 */ /* 0x000fe4000fffe0ff */
[----:B------:R-:W-:Y:S02]  /*3660*/  UIADD3 UR14, UPT, UPT, UR7, 0x18400, URZ ;  /* 0x00018400070e7890 */ /* 0x000fe4000fffe0ff */
[----:B----4-:R-:W-:Y:S01]  /*3670*/  UIADD3 UR8, UPT, UPT, UR8, 0x3f, URZ ;  /* 0x0000003f08087890 */ /* 0x010fe2000fffe0ff */
[----:B--2---:R-:W1:Y:S01]  /*3680*/  LDS R2, [UR7+0x180] ;  /* 0x00018007ff027984 */ /* 0x004e620008000800 */
[----:B------:R-:W-:Y:S02]  /*3690*/  USHF.R.U32.HI UR13, URZ, 0x4, UR13 ;  /* 0x00000004ff0d7899 */ /* 0x000fe4000801160d */
[----:B------:R-:W-:-:S02]  /*36a0*/  USHF.R.S32.HI UR6, URZ, 0x1f, UR8 ;  /* 0x0000001fff067899 */ /* 0x000fc40008011408 */
[----:B------:R-:W-:Y:S02]  /*36b0*/  USHF.R.U32.HI UR14, URZ, 0x4, UR14 ;  /* 0x00000004ff0e7899 */ /* 0x000fe4000801160e */
[----:B------:R-:W-:Y:S02]  /*36c0*/  ULEA.HI UR6, UR6, UR8, URZ, 0x6 ;  /* 0x0000000806067291 */ /* 0x000fe4000f8f30ff */
[----:B------:R-:W-:Y:S02]  /*36d0*/  ULOP3.LUT UR13, UR13, 0x3fff, URZ, 0xc0, !UPT ;  /* 0x00003fff0d0d7892 */ /* 0x000fe4000f8ec0ff */
[----:B------:R-:W-:Y:S02]  /*36e0*/  USHF.R.S32.HI UR6, URZ, 0x6, UR6 ;  /* 0x00000006ff067899 */ /* 0x000fe40008011406 */
[----:B------:R-:W-:Y:S02]  /*36f0*/  ULOP3.LUT UR14, UR14, 0x3fff, URZ, 0xc0, !UPT ;  /* 0x00003fff0e0e7892 */ /* 0x000fe4000f8ec0ff */
[----:B------:R-:W-:Y:S01]  /*3700*/  UISETP.LT.AND UP0, UPT, UR6, 0x1, UPT ;  /* 0x000000010600788c */ /* 0x000fe2000bf01270 */
[----:B------:R-:W-:Y:S01]  /*3710*/  UMOV UR28, 0x0 ;  /* 0x00000000001c7882 */ /* 0x000fe20000000000 */
[----:B------:R-:W-:Y:S01]  /*3720*/  UMOV UR29, 0x8400010 ;  /* 0x08400010001d7882 */ /* 0x000fe20000000000 */
[----:B------:R-:W-:-:S02]  /*3730*/  ULOP3.LUT UR13, UR13, 0x10000, URZ, 0xfc, !UPT ;  /* 0x000100000d0d7892 */ /* 0x000fc4000f8efcff */
[----:B------:R-:W-:Y:S02]  /*3740*/  ULOP3.LUT UR14, UR14, 0x10000, URZ, 0xfc, !UPT ;  /* 0x000100000e0e7892 */ /* 0x000fe4000f8efcff */
[----:B------:R-:W-:Y:S01]  /*3750*/  USEL UR20, UR6, 0x1, !UP0 ;  /* 0x0000000106147887 */ /* 0x000fe2000c000000 */
[----:B------:R-:W-:Y:S01]  /*3760*/  UMOV UR26, 0x0 ;  /* 0x00000000001a7882 */ /* 0x000fe20000000000 */
[----:B------:R-:W-:Y:S01]  /*3770*/  UMOV UR27, 0x8400010 ;  /* 0x08400010001b7882 */ /* 0x000fe20000000000 */
[----:B------:R-:W-:Y:S01]  /*3780*/  UMOV UR24, 0x0 ;  /* 0x0000000000187882 */ /* 0x000fe20000000000 */
[----:B------:R-:W-:Y:S01]  /*3790*/  UMOV UR25, 0x8400010 ;  /* 0x0840001000197882 */ /* 0x000fe20000000000 */
[----:B------:R-:W-:Y:S01]  /*37a0*/  UMOV UR22, 0x0 ;  /* 0x0000000000167882 */ /* 0x000fe20000000000 */
[----:B------:R-:W-:Y:S01]  /*37b0*/  UMOV UR23, 0x8400010 ;  /* 0x0840001000177882 */ /* 0x000fe20000000000 */
[----:B-1----:R-:W-:Y:S02]  /*37c0*/  R2UR UR21, R2 ;  /* 0x00000000021572ca */ /* 0x002fe400000e0000 */
[----:B------:R-:W-:-:S13]  /*37d0*/  CS2R R2, SRZ ;  /* 0x0000000000027805 */ /* 0x000fda000001ff00 */
.L_x_78:
[C---:B------:R-:W-:Y:S02]  /*37e0*/  LEA R0, R8.reuse, UR7, 0x3 ;  /* 0x0000000708007c11 */ /* 0x040fe4000f8e18ff */
[----:B------:R-:W-:Y:S02]  /*37f0*/  SHF.L.U32 R4, R3, 0x1f, RZ ;  /* 0x0000001f03047819 */ /* 0x000fe400000006ff */
[----:B------:R-:W-:Y:S02]  /*3800*/  LEA R5, R8, UR7, 0x4 ;  /* 0x0000000708057c11 */ /* 0x000fe4000f8e20ff */
[----:B------:R-:W1:Y:S02]  /*3810*/  SYNCS.PHASECHK.TRANS64.TRYWAIT P0, [R0+URZ+0xd0], R4 ;  /* 0x0000d004000075a7 */ /* 0x000e6400080011ff */
[----:B-1-34-:R-:W-:Y:S05]  /*3820*/  @!P0 BRA `(.L_x_71) ;  /* 0x0000006800a48947 */ /* 0x01afea0003800000 */
.L_x_180:
[----:B-1----:R-:W1:Y:S01]  /*3830*/  LDS.128 R4, [R5+0x160] ;  /* 0x0001600005047984 */ /* 0x002e620000000c00 */
[----:B------:R-:W-:Y:S02]  /*3840*/  VIADD R0, R0, 0xe0 ;  /* 0x000000e000007836 */ /* 0x000fe40000000000 */
[----:B------:R-:W-:Y:S01]  /*3850*/  VIADD R8, R8, 0x1 ;  /* 0x0000000108087836 */ /* 0x000fe20000000000 */
[----:B------:R-:W-:Y:S01]  /*3860*/  @!PT LDS RZ, [RZ] ;  /* 0x00000000fffff984 */ /* 0x000fe20000000800 */
[----:B------:R-:W-:Y:S01]  /*3870*/  @!PT LDS RZ, [RZ] ;  /* 0x00000000fffff984 */ /* 0x000fe20000000800 */
[----:B------:R-:W-:Y:S01]  /*3880*/  @!PT LDS RZ, [RZ] ;  /* 0x00000000fffff984 */ /* 0x000fe20000000800 */
[----:B------:R-:W-:Y:S01]  /*3890*/  @!PT LDS RZ, [RZ] ;  /* 0x00000000fffff984 */ /* 0x000fe20000000800 */
[----:B------:R2:W-:Y:S06]  /*38a0*/  MEMBAR.ALL.CTA ;  /* 0x0000000000007992 */ /* 0x0005ec0000008000 */
[----:B--2---:R-:W2:Y:S01]  /*38b0*/  FENCE.VIEW.ASYNC.S ;  /* 0x00000000000073c6 */ /* 0x004ea20000000000 */
[----:B------:R-:W-:-:S04]  /*38c0*/  PRMT R0, RZ, 0x654, R0 ;  /* 0x00000654ff007816 */ /* 0x000fc80000000000 */
[----:B--2---:R2:W-:Y:S01]  /*38d0*/  SYNCS.ARRIVE.TRANS64.RED.A1T0 RZ, [R0+URZ], RZ ;  /* 0x000000ff00ff79a7 */ /* 0x0045e200081004ff */
[----:B-1----:R-:W-:Y:S01]  /*38e0*/  LOP3.LUT P1, RZ, R6, 0x1, RZ, 0xc0, !PT ;  /* 0x0000000106ff7812 */ /* 0x002fe2000782c0ff */
[----:B--2---:R-:W-:-:S12]  /*38f0*/  BRA.U UP2, `(.L_x_72) ;  /* 0x0000000502087547 */ /* 0x004fd8000b800000 */
[----:B------:R-:W1:Y:S01]  /*3900*/  LDCU UR8, c[0x0][0x38c] ;  /* 0x00007180ff0877ac */ /* 0x000e620008000800 */
[----:B------:R-:W-:Y:S02]  /*3910*/  PLOP3.LUT P2, PT, PT, PT, PT, 0x80, 0x8 ;  /* 0x000000000008781c */ /* 0x000fe40003f4f070 */
[----:B------:R-:W-:Y:S01]  /*3920*/  SHF.L.U32 R4, R9, 0x1f, RZ ;  /* 0x0000001f09047819 */ /* 0x000fe200000006ff */
[----:B------:R-:W-:Y:S02]  /*3930*/  ULEA UR9, UR19, UR7, 0x3 ;  /* 0x0000000713097291 */ /* 0x000fe4000f8e18ff */
[----:B------:R-:W-:Y:S02]  /*3940*/  ULEA UR10, UR19, UR21, 0x7 ;  /* 0x00000015130a7291 */ /* 0x000fe4000f8e38ff */
[----:B-1----:R-:W-:-:S06]  /*3950*/  UISETP.GE.AND UP0, UPT, UR8, 0x1, UPT ;  /* 0x000000010800788c */ /* 0x002fcc000bf06270 */
[----:B------:R-:W-:-:S05]  /*3960*/  PLOP3.LUT P0, PT, PT, PT, UP0, 0x80, 0x8 ;  /* 0x000000000008781c */ /* 0x000fca0003f0f008 */
[----:B------:R-:W-:-:S08]  /*3970*/  @UP0 ULEA UR8, UR18, UR7, 0x3 ;  /* 0x0000000712080291 */ /* 0x000fd0000f8e18ff */
[----:B------:R-:W-:-:S04]  /*3980*/  @P0 SHF.L.U32 R0, R2, 0x1f, RZ ;  /* 0x0000001f02000819 */ /* 0x000fc800000006ff */
[----:B------:R1:W2:Y:S01]  /*3990*/  @P0 SYNCS.PHASECHK.TRANS64.TRYWAIT P2, [UR8], R0 ;  /* 0x00000000ff0005a7 */ /* 0x0002a20008041108 */
[----:B------:R-:W3:Y:S02]  /*39a0*/  SYNCS.PHASECHK.TRANS64.TRYWAIT P0, [UR9+0x110], R4 ;  /* 0x00011004ff0075a7 */ /* 0x000ee40008001109 */
[----:B-123--:R-:W-:Y:S05]  /*39b0*/  @!P0 BRA `(.L_x_73) ;  /* 0x0000006800548947 */ /* 0x00efea0003800000 */
.L_x_182:
[----:B------:R-:W-:Y:S01]  /*39c0*/  UMOV UR16, UR17 ;  /* 0x0000001100107c82 */ /* 0x000fe20008000000 */
[----:B------:R-:W-:Y:S05]  /*39d0*/  BRA.U !UP0, `(.L_x_74) ;  /* 0x0000000108c07547 */ /* 0x000fea000b800000 */
[----:B------:R-:W-:Y:S02]  /*39e0*/  UIADD3 UR16, UPT, UPT, UR20, UR17, URZ ;  /* 0x0000001114107290 */ /* 0x000fe4000fffe0ff */
[----:B------:R-:W-:Y:S01]  /*39f0*/  UPLOP3.LUT UP3, UPT, UPT, UPT, UPT, 0x40, 0x4 ;  /* 0x000000000004789c */ /* 0x000fe20003f6e870 */
[----:B------:R-:W-:Y:S01]  /*3a00*/  UMOV UR15, UR6 ;  /* 0x00000006000f7c82 */ /* 0x000fe20008000000 */
[----:B------:R-:W-:-:S09]  /*3a10*/  UMOV UR46, UR18 ;  /* 0x00000012002e7c82 */ /* 0x000fd20008000000 */
.L_x_77:
[----:B--2---:R-:W-:Y:S01]  /*3a20*/  ULEA UR8, UR46, UR7, 0x3 ;  /* 0x000000072e087291 */ /* 0x004fe2000f8e18ff */
[----:B---3--:R-:W-:Y:S11]  /*3a30*/  @P2 BRA `(.L_x_75) ;  /* 0x00000000000c2947 */ /* 0x008ff60003800000 */
[----:B-1----:R-:W-:Y:S04]  /*3a40*/  SHF.L.U32 R4, R2, 0x1f, RZ ;  /* 0x0000001f02047819 */ /* 0x002fe800000006ff */
[----:B------:R-:W1:Y:S02]  /*3a50*/  SYNCS.PHASECHK.TRANS64.TRYWAIT P0, [UR8], R4 ;  /* 0x00000004ff0075a7 */ /* 0x000e640008001108 */
[----:B-1----:R-:W-:Y:S05]  /*3a60*/  @!P0 BRA `(.L_x_76) ;  /* 0x0000006800408947 */ /* 0x002fea0003800000 */
.L_x_75:
[----:B------:R-:W-:Y:S01]  /*3a70*/  UISETP.NE.AND UP0, UPT, UR15, 0x1, UPT ;  /* 0x000000010f00788c */ /* 0x000fe2000bf05270 */
[----:B------:R-:W-:Y:S01]  /*3a80*/  PLOP3.LUT P2, PT, PT, PT, PT, 0x80, 0x8 ;  /* 0x000000000008781c */ /* 0x000fe20003f4f070 */
[----:B------:R-:W-:Y:S02]  /*3a90*/  UIADD3 UR18, UPT, UPT, UR46, 0x1, URZ ;  /* 0x000000012e127890 */ /* 0x000fe4000fffe0ff */
[----:B------:R-:W-:Y:S02]  /*3aa0*/  ULEA UR32, UR46, UR14, 0xa ;  /* 0x0000000e2e207291 */ /* 0x000fe4000f8e50ff */
[----:B------:R-:W-:Y:S01]  /*3ab0*/  UISETP.NE.AND UP1, UPT, UR18, 0x8, UPT ;  /* 0x000000081200788c */ /* 0x000fe2000bf25270 */
[----:B------:R-:W-:Y:S01]  /*3ac0*/  PLOP3.LUT P0, PT, PT, PT, UP0, 0x80, 0x8 ;  /* 0x000000000008781c */ /* 0x000fe20003f0f008 */
[----:B------:R-:W-:Y:S02]  /*3ad0*/  UIADD3 UR44, UPT, UPT, UR32, 0x2, URZ ;  /* 0x00000002202c7890 */ /* 0x000fe4000fffe0ff */
[----:B------:R-:W-:Y:S02]  /*3ae0*/  USEL UR31, URZ, 0x1, UP1 ;  /* 0x00000001ff1f7887 */ /* 0x000fe40008800000 */
[----:B------:R-:W-:Y:S02]  /*3af0*/  USEL UR18, UR18, URZ, UP1 ;  /* 0x000000ff12127287 */ /* 0x000fe40008800000 */
[----:B------:R-:W-:Y:S02]  /*3b00*/  UIADD3 UR40, UPT, UPT, UR32, 0x4, URZ ;  /* 0x0000000420287890 */ /* 0x000fe4000fffe0ff */
[----:B------:R-:W-:Y:S01]  /*3b10*/  @UP0 ULEA UR30, UR18, UR7, 0x3 ;  /* 0x00000007121e0291 */ /* 0x000fe2000f8e18ff */
[----:B------:R-:W-:Y:S01]  /*3b20*/  LOP3.LUT R2, R2, UR31, RZ, 0x3c, !PT ;  /* 0x0000001f02027c12 */ /* 0x000fe2000f8e3cff */
[----:B------:R-:W-:Y:S02]  /*3b30*/  UIADD3 UR36, UPT, UPT, UR32, 0x6, URZ ;  /* 0x0000000620247890 */ /* 0x000fe4000fffe0ff */
[----:B------:R-:W-:Y:S01]  /*3b40*/  UIADD3 UR8, UPT, UPT, UR8, 0x40, URZ ;  /* 0x0000004008087890 */ /* 0x000fe2000fffe0ff */
[----:B-1----:R-:W-:Y:S01]  /*3b50*/  @P0 SHF.L.U32 R0, R2, 0x1f, RZ ;  /* 0x0000001f02000819 */ /* 0x002fe200000006ff */
[----:B------:R-:W-:Y:S02]  /*3b60*/  UIADD3 UR17, UPT, UPT, UR17, 0x1, URZ ;  /* 0x0000000111117890 */ /* 0x000fe4000fffe0ff */
[----:B------:R-:W-:Y:S01]  /*3b70*/  UIADD3 UR15, UPT, UPT, UR15, -0x1, URZ ;  /* 0xffffffff0f0f7890 */ /* 0x000fe2000fffe0ff */
[----:B------:R2:W3:Y:S01]  /*3b80*/  @P0 SYNCS.PHASECHK.TRANS64.TRYWAIT P2, [UR30], R0 ;  /* 0x00000000ff0005a7 */ /* 0x0004e2000804111e */
[----:B------:R-:W-:Y:S02]  /*3b90*/  ULEA UR30, UR46, UR13, 0x9 ;  /* 0x0000000d2e1e7291 */ /* 0x000fe4000f8e48ff */
[----:B------:R-:W-:Y:S02]  /*3ba0*/  UISETP.NE.AND UP0, UPT, UR17, UR16, UPT ;  /* 0x000000101100728c */ /* 0x000fe4000bf05270 */
[----:B------:R-:W-:Y:S02]  /*3bb0*/  UIADD3 UR42, UPT, UPT, UR30, 0x2, URZ ;  /* 0x000000021e2a7890 */ /* 0x000fe4000fffe0ff */
[----:B------:R-:W-:Y:S02]  /*3bc0*/  UIADD3 UR38, UPT, UPT, UR30, 0x4, URZ ;  /* 0x000000041e267890 */ /* 0x000fe4000fffe0ff */
[----:B------:R-:W-:Y:S01]  /*3bd0*/  UIADD3 UR34, UPT, UPT, UR30, 0x6, URZ ;  /* 0x000000061e227890 */ /* 0x000fe2000fffe0ff */
[----:B------:R-:W-:Y:S01]  /*3be0*/  UMOV UR33, 0x40004040 ;  /* 0x4000404000217882 */ /* 0x000fe20000000000 */
[----:B------:R-:W-:Y:S01]  /*3bf0*/  UMOV UR31, 0x40004040 ;  /* 0x40004040001f7882 */ /* 0x000fe20000000000 */
[----:B------:R-:W-:Y:S01]  /*3c00*/  UMOV UR45, 0x40004040 ;  /* 0x40004040002d7882 */ /* 0x000fe20000000000 */
[----:B------:R2:W-:Y:S01]  /*3c10*/  UTCHMMA.2CTA gdesc[UR30], gdesc[UR32], tmem[UR10], tmem[UR28], idesc[UR29], UP3 ;  /* 0x00ff1c201e0075ea */ /* 0x0005e20009a0000a */
[----:B------:R-:W-:Y:S01]  /*3c20*/  UPLOP3.LUT UP3, UPT, UPT, UPT, UPT, 0x80, 0x8 ;  /* 0x000000000008789c */ /* 0x000fe20003f6f070 */
[----:B------:R-:W-:Y:S01]  /*3c30*/  UMOV UR43, 0x40004040 ;  /* 0x40004040002b7882 */ /* 0x000fe20000000000 */
[----:B------:R-:W-:Y:S01]  /*3c40*/  UMOV UR41, 0x40004040 ;  /* 0x4000404000297882 */ /* 0x000fe20000000000 */
[----:B------:R2:W-:Y:S01]  /*3c50*/  UTCHMMA.2CTA gdesc[UR42], gdesc[UR44], tmem[UR10], tmem[UR26], idesc[UR27], UPT ;  /* 0x00ff1a2c2a0075ea */ /* 0x0005e2000ba0000a */
[----:B------:R-:W-:Y:S01]  /*3c60*/  UMOV UR39, 0x40004040 ;  /* 0x4000404000277882 */ /* 0x000fe20000000000 */
[----:B------:R-:W-:Y:S01]  /*3c70*/  UMOV UR37, 0x40004040 ;  /* 0x4000404000257882 */ /* 0x000fe20000000000 */
[----:B------:R-:W-:Y:S01]  /*3c80*/  UMOV UR35, 0x40004040 ;  /* 0x4000404000237882 */ /* 0x000fe20000000000 */
[----:B------:R2:W-:Y:S01]  /*3c90*/  UTCHMMA.2CTA gdesc[UR38], gdesc[UR40], tmem[UR10], tmem[UR24], idesc[UR25], UPT ;  /* 0x00ff1828260075ea */ /* 0x0005e2000ba0000a */
[----:B------:R2:W-:Y:S01]  /*3ca0*/  UTCHMMA.2CTA gdesc[UR34], gdesc[UR36], tmem[UR10], tmem[UR22], idesc[UR23], UPT ;  /* 0x00ff1624220075ea */ /* 0x0005e2000ba0000a */
[----:B------:R2:W-:Y:S01]  /*3cb0*/  UTCBAR.2CTA.MULTICAST [UR8], URZ, UR12 ;  /* 0x000000ff080073e9 */ /* 0x0005e2000820080c */
[----:B------:R-:W-:Y:S01]  /*3cc0*/  UMOV UR46, UR18 ;  /* 0x00000012002e7c82 */ /* 0x000fe20008000000 */
[----:B------:R-:W-:Y:S05]  /*3cd0*/  BRA.U UP0, `(.L_x_77) ;  /* 0xfffffffd00507547 */ /* 0x000fea000b83ffff */
.L_x_74:
[----:B------:R-:W-:Y:S01]  /*3ce0*/  UIADD3 UR9, UPT, UPT, UR9, 0xf0, URZ ;  /* 0x000000f009097890 */ /* 0x000fe2000fffe0ff */
[----:B------:R-:W-:-:S08]  /*3cf0*/  UMOV UR17, UR16 ;  /* 0x0000001000117c82 */ /* 0x000fd00008000000 */
[----:B------:R4:W-:Y:S01]  /*3d00*/  UTCBAR.2CTA.MULTICAST [UR9], URZ, UR11 ;  /* 0x000000ff090073e9 */ /* 0x0009e2000820080b */
[----:B------:R-:W-:Y:S02]  /*3d10*/  NOP ;  /* 0x0000000000007918 */ /* 0x000fe40000000000 */
.L_x_72:
[----:B------:R-:W-:Y:S01]  /*3d20*/  UIADD3 UR19, UPT, UPT, UR19, 0x1, URZ ;  /* 0x0000000113137890 */ /* 0x000fe2000fffe0ff */
[----:B------:R-:W-:-:S03]  /*3d30*/  ISETP.NE.AND P0, PT, R8, 0x2, PT ;  /* 0x000000020800780c */ /* 0x000fc60003f05270 */
[----:B------:R-:W-:Y:S01]  /*3d40*/  UISETP.NE.AND UP0, UPT, UR19, 0x4, UPT ;  /* 0x000000041300788c */ /* 0x000fe2000bf05270 */
[----:B-12---:R-:W-:Y:S02]  /*3d50*/  SEL R0, RZ, 0x1, P0 ;  /* 0x00000001ff007807 */ /* 0x006fe40000000000 */
[----:B------:R-:W-:Y:S01]  /*3d60*/  SEL R8, R8, RZ, P0 ;  /* 0x000000ff08087207 */ /* 0x000fe20000000000 */
[----:B------:R-:W-:Y:S01]  /*3d70*/  USEL UR8, URZ, 0x1, UP0 ;  /* 0x00000001ff087887 */ /* 0x000fe20008000000 */
[----:B------:R-:W-:Y:S01]  /*3d80*/  LOP3.LUT R3, R3, R0, RZ, 0x3c, !PT ;  /* 0x0000000003037212 */ /* 0x000fe200078e3cff */
[----:B------:R-:W-:-:S04]  /*3d90*/  USEL UR19, UR19, URZ, UP0 ;  /* 0x000000ff13137287 */ /* 0x000fc80008000000 */
[----:B------:R-:W-:Y:S01]  /*3da0*/  LOP3.LUT R9, R9, UR8, RZ, 0x3c, !PT ;  /* 0x0000000809097c12 */ /* 0x000fe2000f8e3cff */
[----:B------:R-:W-:Y:S07]  /*3db0*/  @P1 BRA `(.L_x_78) ;  /* 0xfffffff800881947 */ /* 0x000fee000383ffff */
[----:B------:R-:W1:Y:S01]  /*3dc0*/  S2UR UR6, SR_CgaCtaId ;  /* 0x00000000000679c3 */ /* 0x000e620000008800 */
[----:B------:R-:W-:Y:S01]  /*3dd0*/  ELECT P0, URZ, PT ;  /* 0x0000000000ff782f */ /* 0x000fe20003800000 */
[----:B------:R-:W-:Y:S01]  /*3de0*/  HFMA2 R0, -RZ, RZ, 0, 5.9604644775390625e-08 ;  /* 0x00000001ff007431 */ /* 0x000fe200000001ff */
[----:B------:R-:W-:-:S05]  /*3df0*/  UMOV UR8, 0x40 ;  /* 0x0000004000087882 */ /* 0x000fca0000000000 */
[----:B------:R-:W-:Y:S01]  /*3e00*/  UVIRTCOUNT.DEALLOC.SMPOOL 0x80 ;  /* 0x000000800000784c */ /* 0x000fe20000000000 */
[----:B------:R-:W-:Y:S02]  /*3e10*/  UISETP.NE.AND UP0, UPT, UR5, URZ, UPT ;  /* 0x000000ff0500728c */ /* 0x000fe4000bf05270 */
[----:B-1----:R-:W-:-:S09]  /*3e20*/  ULEA UR6, UR6, UR8, 0x18 ;  /* 0x0000000806067291 */ /* 0x002fd2000f8ec0ff */
[----:B------:R1:W-:Y:S01]  /*3e30*/  @P0 STS.U8 [UR6+0x1c], R0 ;  /* 0x00001c00ff000988 */ /* 0x0003e20008000006 */
[----:B------:R-:W-:Y:S05]  /*3e40*/  BRA.U UP0, `(.L_x_79) ;  /* 0x0000000100a07547 */ /* 0x000fea000b800000 */
[----:B------:R-:W-:Y:S01]  /*3e50*/  UIADD3 UR5, UPT, UPT, UR7, 0x110, URZ ;  /* 0x0000011007057890 */ /* 0x000fe2000fffe0ff */
[----:B------:R-:W-:-:S03]  /*3e60*/  SHF.L.U32 R2, R9, 0x1f, RZ ;  /* 0x0000001f09027819 */ /* 0x000fc600000006ff */
[----:B------:R-:W-:-:S09]  /*3e70*/  ULEA UR8, UR19, UR5, 0x3 ;  /* 0x0000000513087291 */ /* 0x000fd2000f8e18ff */
[----:B------:R-:W2:Y:S02]  /*3e80*/  SYNCS.PHASECHK.TRANS64.TRYWAIT P0, [UR8], R2 ;  /* 0x00000002ff0075a7 */ /* 0x000ea40008001108 */
[----:B--2---:R-:W-:Y:S05]  /*3e90*/  @!P0 BRA `(.L_x_80) ;  /* 0x00000064004c8947 */ /* 0x004fea0003800000 */
.L_x_185:
[----:B----4-:R-:W-:-:S04]  /*3ea0*/  UIADD3 UR9, UPT, UPT, UR19, 0x1, URZ ;  /* 0x0000000113097890 */ /* 0x010fc8000fffe0ff */
        /* <DEDUP_REMOVED lines=8> */
.L_x_187:
        /* <DEDUP_REMOVED lines=9> */
.L_x_189:
[----:B------:R-:W-:-:S04]  /*3fc0*/  UIADD3 UR9, UPT, UPT, UR9, 0x1, URZ ;  /* 0x0000000109097890 */ /* 0x000fc8000fffe0ff */
[----:B------:R-:W-:-:S04]  /*3fd0*/  UISETP.NE.AND UP1, UPT, UR9, 0x4, UPT ;  /* 0x000000040900788c */ /* 0x000fc8000bf25270 */
[----:B------:R-:W-:Y:S02]  /*3fe0*/  USEL UR8, URZ, 0x1, UP1 ;  /* 0x00000001ff087887 */ /* 0x000fe40008800000 */
[----:B------:R-:W-:-:S04]  /*3ff0*/  USEL UR9, UR9, URZ, UP1 ;  /* 0x000000ff09097287 */ /* 0x000fc80008800000 */
[----:B------:R-:W-:Y:S01]  /*4000*/  ULEA UR9, UR9, UR5, 0x3 ;  /* 0x0000000509097291 */ /* 0x000fe2000f8e18ff */
[----:B------:R-:W-:-:S04]  /*4010*/  LOP3.LUT R2, R2, UR8, RZ, 0x3c, !PT ;  /* 0x0000000802027c12 */ /* 0x000fc8000f8e3cff */
[----:B------:R-:W-:Y:S01]  /*4020*/  SHF.L.U32 R2, R2, 0x1f, RZ ;  /* 0x0000001f02027819 */ /* 0x000fe200000006ff */
[----:B-1----:R-:W-:-:S04]  /*4030*/  IMAD.U32 R0, RZ, RZ, UR9 ;  /* 0x00000009ff007e24 */ /* 0x002fc8000f8e00ff */
[----:B------:R1:W2:Y:S03]  /*4040*/  SYNCS.PHASECHK.TRANS64.TRYWAIT P0, [R0+URZ], R2 ;  /* 0x00000002000075a7 */ /* 0x0002a600080011ff */
[----:B--2---:R-:W-:Y:S05]  /*4050*/  @!P0 NANOSLEEP.SYNCS 0x989680 ;  /* 0x009896800000895d */ /* 0x004fea0003900000 */
[----:B------:R-:W2:Y:S02]  /*4060*/  @!P0 SYNCS.PHASECHK.TRANS64 P0, [R0+URZ], R2 ;  /* 0x00000002000085a7 */ /* 0x000ea400080010ff */
[----:B--2---:R-:W-:Y:S05]  /*4070*/  @P0 BRA `(.L_x_83) ;  /* 0x0000000000200947 */ /* 0x004fea0003800000 */
.L_x_84:
[----:B--2---:R2:W4:Y:S02]  /*4080*/  SYNCS.PHASECHK.TRANS64.TRYWAIT P0, [R0+URZ], R2 ;  /* 0x00000002000075a7 */ /* 0x00452400080011ff */
[----:B----4-:R-:W-:Y:S05]  /*4090*/  @!P0 NANOSLEEP.SYNCS 0x989680 ;  /* 0x009896800000895d */ /* 0x010fea0003900000 */
[----:B------:R-:W4:Y:S02]  /*40a0*/  @!P0 SYNCS.PHASECHK.TRANS64 P0, [R0+URZ], R2 ;  /* 0x00000002000085a7 */ /* 0x000f2400080010ff */
[----:B----4-:R-:W-:Y:S05]  /*40b0*/  @!P0 BRA `(.L_x_84) ;  /* 0xfffffffc00f08947 */ /* 0x010fea000383ffff */
[----:B------:R-:W-:Y:S05]  /*40c0*/  BRA `(.L_x_83) ;  /* 0x00000000000c7947 */ /* 0x000fea0003800000 */
.L_x_79:
[----:B------:R-:W-:-:S04]  /*40d0*/  UIADD3 UR5, UPT, UPT, UR7, 0x150, URZ ;  /* 0x0000015007057890 */ /* 0x000fc8000fffe0ff */
[----:B------:R-:W-:-:S09]  /*40e0*/  UPRMT UR5, UR4, 0x654, UR5 ;  /* 0x0000065404057896 */ /* 0x000fd20008000005 */
[----:B------:R-:W-:Y:S03]  /*40f0*/  SYNCS.ARRIVE.TRANS64.RED.A1T0 RZ, [UR5], RZ ;  /* 0x000000ffffff79a7 */ /* 0x000fe60008100405 */
.L_x_83:
[----:B-12---:R-:W-:Y:S01]  /*4100*/  SHF.L.U32 R2, RZ, 0x1f, RZ ;  /* 0x0000001fff027819 */ /* 0x006fe200000006ff */
[----:B------:R-:W-:Y:S01]  /*4110*/  UIADD3 UR5, UPT, UPT, UR7, 0x150, URZ ;  /* 0x0000015007057890 */ /* 0x000fe2000fffe0ff */
[----:B------:R-:W-:Y:S02]  /*4120*/  PLOP3.LUT P0, PT, PT, PT, UP0, 0x80, 0x8 ;  /* 0x000000000008781c */ /* 0x000fe40003f0f008 */
[----:B------:R-:W1:Y:S02]  /*4130*/  SYNCS.PHASECHK.TRANS64.TRYWAIT P1, [UR7+0x150], R2 ;  /* 0x00015002ff0075a7 */ /* 0x000e640008021107 */
[----:B-1----:R-:W-:Y:S09]  /*4140*/  @!P1 BRA `(.L_x_85) ;  /* 0x0000006000e89947 */ /* 0x002ff20003800000 */
.L_x_191:
[----:B------:R-:W-:Y:S01]  /*4150*/  @!UP0 UPRMT UR5, UR4, 0x654, UR5 ;  /* 0x0000065404058896 */ /* 0x000fe20008000005 */
[----:B------:R-:W-:Y:S02]  /*4160*/  UMOV UR8, 0xffff ;  /* 0x0000ffff00087882 */ /* 0x000fe40000000000 */
[----:B------:R-:W-:-:S06]  /*4170*/  UMOV UR4, 0x1 ;  /* 0x0000000100047882 */ /* 0x000fcc0000000000 */
[----:B------:R-:W-:Y:S01]  /*4180*/  @!P0 SYNCS.ARRIVE.TRANS64.RED.A1T0 RZ, [UR5], RZ ;  /* 0x000000ffffff89a7 */ /* 0x000fe20008100405 */
[----:B------:R-:W-:Y:S01]  /*4190*/  NOP ;  /* 0x0000000000007918 */ /* 0x000fe20000000000 */
[----:B-1----:R-:W1:Y:S01]  /*41a0*/  LDS R0, [UR6+0x14] ;  /* 0x00001406ff007984 */ /* 0x002e620008000800 */
[----:B------:R-:W-:-:S04]  /*41b0*/  ULOP3.LUT UR5, UR21, 0xffff, URZ, 0xc0, !UPT ;  /* 0x0000ffff15057892 */ /* 0x000fc8000f8ec0ff */
[----:B------:R-:W-:-:S04]  /*41c0*/  USHF.R.U32.HI UR5, URZ, 0x5, UR5 ;  /* 0x00000005ff057899 */ /* 0x000fc80008011605 */
[----:B------:R-:W-:Y:S02]  /*41d0*/  USHF.L.U32 UR8, UR8, UR5, URZ ;  /* 0x0000000508087299 */ /* 0x000fe400080006ff */
[----:B------:R-:W-:-:S04]  /*41e0*/  USHF.L.U32 UR4, UR4, UR5, URZ ;  /* 0x0000000504047299 */ /* 0x000fc800080006ff */
[----:B-1----:R-:W-:-:S04]  /*41f0*/  LOP3.LUT R0, R0, UR8, RZ, 0xc0, !PT ;  /* 0x0000000800007c12 */ /* 0x002fc8000f8ec0ff */
[----:B------:R-:W-:-:S13]  /*4200*/  ISETP.NE.AND P0, PT, R0, UR8, PT ;  /* 0x0000000800007c0c */ /* 0x000fda000bf05270 */
[----:B------:R-:W-:Y:S05]  /*4210*/  @P0 BRA `(.L_x_86) ;  /* 0x0000000000580947 */ /* 0x000fea0003800000 */
[----:B------:R-:W1:Y:S02]  /*4220*/  LDS R0, [UR6+0x18] ;  /* 0x00001806ff007984 */ /* 0x000e640008000800 */
[----:B-1----:R-:W-:-:S04]  /*4230*/  LOP3.LUT R0, R0, UR4, RZ, 0xc0, !PT ;  /* 0x0000000400007c12 */ /* 0x002fc8000f8ec0ff */
[----:B------:R-:W-:-:S13]  /*4240*/  ISETP.NE.AND P0, PT, R0, UR4, PT ;  /* 0x0000000400007c0c */ /* 0x000fda000bf05270 */
[----:B------:R-:W-:Y:S05]  /*4250*/  @P0 BRA `(.L_x_87) ;  /* 0x00000000003c0947 */ /* 0x000fea0003800000 */
[----:B------:R-:W1:Y:S01]  /*4260*/  S2R R2, SR_LANEID ;  /* 0x0000000000027919 */ /* 0x000e620000000000 */
[----:B------:R-:W-:Y:S01]  /*4270*/  ULOP3.LUT UR8, URZ, UR8, URZ, 0x33, !UPT ;  /* 0x00000008ff087292 */ /* 0x000fe2000f8e33ff */
[----:B------:R-:W-:Y:S02]  /*4280*/  VOTEU.ANY UR7, UPT, PT ;  /* 0x0000000000077886 */ /* 0x000fe400038e0100 */
[----:B------:R-:W-:-:S03]  /*4290*/  UFLO.U32 UR7, UR7 ;  /* 0x00000007000772bd */ /* 0x000fc600080e0000 */
[----:B------:R-:W-:-:S04]  /*42a0*/  IMAD.U32 R0, RZ, RZ, UR8 ;  /* 0x00000008ff007e24 */ /* 0x000fc8000f8e00ff */
[----:B------:R2:W3:Y:S02]  /*42b0*/  REDUX UR5, R0 ;  /* 0x00000000000573c4 */ /* 0x0004e40000000000 */
[----:B------:R1:W-:Y:S02]  /*42c0*/  UTCATOMSWS.AND URZ, UR8 ;  /* 0x0000000800ff79e3 */ /* 0x0003e40008000000 */
[----:B-1----:R-:W-:Y:S02]  /*42d0*/  ISETP.EQ.U32.AND P0, PT, R2, UR7, PT ;  /* 0x0000000702007c0c */ /* 0x002fe4000bf02070 */
[----:B--2---:R-:W-:Y:S02]  /*42e0*/  LOP3.LUT R0, RZ, UR4, RZ, 0x33, !PT ;  /* 0x00000004ff007c12 */ /* 0x004fe4000f8e33ff */
[----:B---3--:R-:W-:Y:S02]  /*42f0*/  MOV R2, UR5 ;  /* 0x0000000500027c02 */ /* 0x008fe40008000f00 */
[----:B------:R-:W1:Y:S07]  /*4300*/  REDUX UR4, R0 ;  /* 0x00000000000473c4 */ /* 0x000e6e0000000000 */
[----:B------:R2:W-:Y:S01]  /*4310*/  @P0 ATOMS.AND RZ, [UR6+0x14], R2 ;  /* 0x00001402ffff098c */ /* 0x0005e2000a800006 */
[----:B-1----:R-:W-:-:S05]  /*4320*/  IMAD.U32 R0, RZ, RZ, UR4 ;  /* 0x00000004ff007e24 */ /* 0x002fca000f8e00ff */
[----:B------:R2:W-:Y:S01]  /*4330*/  @P0 ATOMS.AND RZ, [UR6+0x18], R0 ;  /* 0x00001800ffff098c */ /* 0x0005e2000a800006 */
[----:B------:R-:W-:Y:S05]  /*4340*/  BRA `(.L_x_88) ;  /* 0x0000000000147947 */ /* 0x000fea0003800000 */
.L_x_87:
[----:B------:R-:W-:Y:S02]  /*4350*/  MOV R2, 0x4370 ;  /* 0x0000437000027802 */ /* 0x000fe40000000f00 */
[----:B---345:R-:W-:Y:S05]  /*4360*/  CALL.REL.NOINC `($__internal_0_$__cuda_sm10x_tcgen05_guardrail_trap_col_being_dealloced_not_returned_by_alloc) ;  /* 0x0000006400c87944 */ /* 0x038fea0003c00000 */
[----:B------:R-:W-:Y:S05]  /*4370*/  BRA `(.L_x_88) ;  /* 0x0000000000087947 */ /* 0x000fea0003800000 */
.L_x_86:
[----:B------:R-:W-:Y:S02]  /*4380*/  MOV R2, 0x43a0 ;  /* 0x000043a000027802 */ /* 0x000fe40000000f00 */
[----:B---345:R-:W-:Y:S05]  /*4390*/  CALL.REL.NOINC `($__internal_2_$__cuda_sm10x_tcgen05_guardrail_trap_unallocated_columns_being_dealloced) ;  /* 0x0000006400d47944 */ /* 0x038fea0003c00000 */
.L_x_88:
[----:B------:R-:W-:Y:S01]  /*43a0*/  NOP ;  /* 0x0000000000007918 */ /* 0x000fe20000000000 */
[----:B----4-:R-:W-:Y:S05]  /*43b0*/  EXIT ;  /* 0x000000000000794d */ /* 0x010fea0003800000 */
.L_x_59:
[----:B------:R-:W-:-:S09]  /*43c0*/  UISETP.NE.OR UP5, UPT, UR10, 0x3, !UP5 ;  /* 0x000000030a00788c */ /* 0x000fd2000efa5670 */
[----:B------:R-:W-:Y:S05]  /*43d0*/  BRA.U UP5, `(.L_x_89) ;  /* 0x0000001105787547 */ /* 0x000fea000b800000 */
[----:B------:R-:W1:Y:S01]  /*43e0*/  LDCU.64 UR6, c[0x0][0x888] ;  /* 0x00011100ff0677ac */ /* 0x000e620008000a00 */
[----:B------:R-:W2:Y:S01]  /*43f0*/  LDC R0, c[0x0][0xb30] ;  /* 0x0002cc00ff007b82 */ /* 0x000ea20000000800 */
[----:B------:R-:W-:Y:S02]  /*4400*/  HFMA2 R27, -RZ, RZ, 0, 0 ;  /* 0x00000000ff1b7431 */ /* 0x000fe400000001ff */
[----:B------:R-:W-:Y:S01]  /*4410*/  IMAD.MOV.U32 R29, RZ, RZ, 0x1 ;  /* 0x00000001ff1d7424 */ /* 0x000fe200078e00ff */
[----:B------:R-:W3:Y:S01]  /*4420*/  LDCU.64 UR4, c[0x0][0x890] ;  /* 0x00011200ff0477ac */ /* 0x000ee20008000a00 */
[----:B------:R-:W-:Y:S01]  /*4430*/  IMAD.MOV.U32 R28, RZ, RZ, RZ ;  /* 0x000000ffff1c7224 */ /* 0x000fe200078e00ff */
[----:B------:R-:W-:Y:S01]  /*4440*/  MOV R25, 0x2000 ;  /* 0x0000200000197802 */ /* 0x000fe20000000f00 */
[----:B------:R-:W-:Y:S01]  /*4450*/  UPLOP3.LUT UP1, UPT, UPT, UPT, UPT, 0x40, 0x4 ;  /* 0x000000000004789c */ /* 0x000fe20003f2e870 */
[----:B------:R-:W4:Y:S08]  /*4460*/  LDC R24, c[0x0][0x370] ;  /* 0x0000dc00ff187b82 */ /* 0x000f300000000800 */
[----:B------:R-:W4:Y:S01]  /*4470*/  LDC R3, c[0x0][0xb0c] ;  /* 0x0002c300ff037b82 */ /* 0x000f220000000800 */
[----:B-1----:R-:W-:-:S03]  /*4480*/  UISETP.NE.U32.AND UP3, UPT, UR6, URZ, UPT ;  /* 0x000000ff0600728c */ /* 0x002fc6000bf65070 */
[----:B------:R-:W-:Y:S01]  /*4490*/  UMOV UR6, 0x400 ;  /* 0x0000040000067882 */ /* 0x000fe20000000000 */
[----:B------:R-:W-:Y:S02]  /*44a0*/  UISETP.NE.AND.EX UP3, UPT, UR7, URZ, UPT, UP3 ;  /* 0x000000ff0700728c */ /* 0x000fe4000bf65330 */
[----:B------:R-:W-:Y:S01]  /*44b0*/  ULEA UR6, UR45, UR6, 0x18 ;  /* 0x000000062d067291 */ /* 0x000fe2000f8ec0ff */
[----:B------:R-:W1:Y:S01]  /*44c0*/  LDC R18, c[0x0][0xb20] ;  /* 0x0002c800ff127b82 */ /* 0x000e620000000800 */
[----:B---3--:R-:W-:Y:S01]  /*44d0*/  UISETP.NE.U32.AND UP4, UPT, UR4, URZ, UPT ;  /* 0x000000ff0400728c */ /* 0x008fe2000bf85070 */
[----:B--2---:R-:W-:Y:S01]  /*44e0*/  ISETP.NE.AND P1, PT, R0, 0x1, PT ;  /* 0x000000010000780c */ /* 0x004fe20003f25270 */
[----:B------:R-:W-:Y:S02]  /*44f0*/  UIADD3 UR7, UPT, UPT, UR6, 0x98, URZ ;  /* 0x0000009806077890 */ /* 0x000fe4000fffe0ff */
[----:B------:R-:W-:Y:S02]  /*4500*/  UIADD3 UR41, UPT, UPT, UR6, 0x80, URZ ;  /* 0x0000008006297890 */ /* 0x000fe4000fffe0ff */
[----:B------:R-:W-:Y:S01]  /*4510*/  UIADD3 UR33, UPT, UPT, UR6, 0x88, URZ ;  /* 0x0000008806217890 */ /* 0x000fe2000fffe0ff */
[----:B------:R-:W2:Y:S01]  /*4520*/  LDC.64 R30, c[0x0][0x348] ;  /* 0x0000d200ff1e7b82 */ /* 0x000ea20000000a00 */
[----:B------:R-:W-:-:S02]  /*4530*/  UIADD3 UR25, UPT, UPT, UR6, 0x90, URZ ;  /* 0x0000009006197890 */ /* 0x000fc4000fffe0ff */
[----:B------:R-:W-:Y:S02]  /*4540*/  UPRMT UR7, UR45, 0x654, UR7 ;  /* 0x000006542d077896 */ /* 0x000fe40008000007 */
[----:B------:R-:W-:-:S03]  /*4550*/  UISETP.NE.AND.EX UP4, UPT, UR5, URZ, UPT, UP4 ;  /* 0x000000ff0500728c */ /* 0x000fc6000bf85340 */
[----:B------:R-:W3:Y:S08]  /*4560*/  LDC.64 R16, c[0x0][0xb10] ;  /* 0x0002c400ff107b82 */ /* 0x000ef00000000a00 */
[----:B------:R-:W1:Y:S08]  /*4570*/  LDC.64 R6, c[0x0][0xb18] ;  /* 0x0002c600ff067b82 */ /* 0x000e700000000a00 */
[----:B------:R-:W1:Y:S08]  /*4580*/  LDC.64 R4, c[0x0][0xb28] ;  /* 0x0002ca00ff047b82 */ /* 0x000e700000000a00 */
[----:B----4-:R-:W1:Y:S02]  /*4590*/  LDC R19, c[0x0][0x374] ;  /* 0x0000dd00ff137b82 */ /* 0x010e640000000800 */
.L_x_100:
[C---:B------:R-:W-:Y:S02]  /*45a0*/  LEA R0, R28.reuse, UR6, 0x3 ;  /* 0x000000061c007c11 */ /* 0x040fe4000f8e18ff */
[----:B------:R-:W-:Y:S02]  /*45b0*/  SHF.L.U32 R2, R27, 0x1f, RZ ;  /* 0x0000001f1b027819 */ /* 0x000fe400000006ff */
[----:B------:R-:W-:Y:S02]  /*45c0*/  LEA R20, R28, UR6, 0x4 ;  /* 0x000000061c147c11 */ /* 0x000fe4000f8e20ff */
[----:B----4-:R-:W4:Y:S02]  /*45d0*/  SYNCS.PHASECHK.TRANS64.TRYWAIT P0, [R0+URZ+0xd0], R2 ;  /* 0x0000d002000075a7 */ /* 0x010f2400080011ff */
[----:B----4-:R-:W-:Y:S05]  /*45e0*/  @!P0 BRA `(.L_x_90) ;  /* 0x0000005c00d88947 */ /* 0x010fea0003800000 */
.L_x_192:
[----:B------:R-:W-:Y:S01]  /*45f0*/  ISETP.GE.AND P0, PT, R42, 0x1, PT ;  /* 0x000000012a00780c */ /* 0x000fe20003f06270 */
[----:B------:R-:W1:Y:S01]  /*4600*/  LDS.128 R20, [R20+0x160] ;  /* 0x0001600014147984 */ /* 0x000e620000000c00 */
[----:B----4-:R-:W-:Y:S01]  /*4610*/  VIADD R0, R0, 0xe0 ;  /* 0x000000e000007836 */ /* 0x010fe20000000000 */
[----:B------:R-:W-:Y:S01]  /*4620*/  @!PT LDS RZ, [RZ] ;  /* 0x00000000fffff984 */ /* 0x000fe20000000800 */
[----:B------:R-:W-:Y:S01]  /*4630*/  @!PT LDS RZ, [RZ] ;  /* 0x00000000fffff984 */ /* 0x000fe20000000800 */
[----:B------:R-:W-:Y:S01]  /*4640*/  @!PT LDS RZ, [RZ] ;  /* 0x00000000fffff984 */ /* 0x000fe20000000800 */
[----:B------:R-:W-:Y:S01]  /*4650*/  @!PT LDS RZ, [RZ] ;  /* 0x00000000fffff984 */ /* 0x000fe20000000800 */
[----:B------:R4:W-:Y:S06]  /*4660*/  MEMBAR.ALL.CTA ;  /* 0x0000000000007992 */ /* 0x0009ec0000008000 */
[----:B----4-:R-:W4:Y:S01]  /*4670*/  FENCE.VIEW.ASYNC.S ;  /* 0x00000000000073c6 */ /* 0x010f220000000000 */
[----:B------:R-:W-:Y:S04]  /*4680*/  PRMT R0, RZ, 0x654, R0 ;  /* 0x00000654ff007816 */ /* 0x000fe80000000000 */
[----:B----4-:R4:W-:Y:S01]  /*4690*/  SYNCS.ARRIVE.TRANS64.RED.A1T0 RZ, [R0+URZ], RZ ;  /* 0x000000ff00ff79a7 */ /* 0x0109e200081004ff */
[----:B-1----:R-:W-:Y:S11]  /*46a0*/  LOP3.LUT P3, RZ, R22, 0x1, RZ, 0xc0, !PT ;  /* 0x0000000116ff7812 */ /* 0x002ff6000786c0ff */
[----:B------:R-:W-:Y:S02]  /*46b0*/  @!UPT UIADD3 URZ, UPT, UPT, URZ, URZ, URZ ;  /* 0x000000fffffff290 */ /* 0x000fe4000fffe0ff */
[----:B------:R-:W-:Y:S02]  /*46c0*/  @P3 MOV R11, R20 ;  /* 0x00000014000b3202 */ /* 0x000fe40000000f00 */
[----:B------:R-:W-:Y:S01]  /*46d0*/  @P3 LOP3.LUT R10, R21, 0xffff, RZ, 0xc0, !PT ;  /* 0x0000ffff150a3812 */ /* 0x000fe200078ec0ff */
[----:B----4-:R-:W-:Y:S06]  /*46e0*/  @!P0 BRA `(.L_x_91) ;  /* 0x0000000000a48947 */ /* 0x010fec0003800000 */
[-C--:B------:R-:W-:Y:S01]  /*46f0*/  IMAD.HI.U32 R0, R19, R7.reuse, RZ ;  /* 0x0000000713007227 */ /* 0x080fe200078e00ff */
[----:B------:R-:W-:Y:S02]  /*4700*/  ISETP.NE.AND P0, PT, R6, 0x1, PT ;  /* 0x000000010600780c */ /* 0x000fe40003f05270 */
[----:B------:R-:W-:Y:S01]  /*4710*/  ISETP.NE.AND P2, PT, R42, 0x1, PT ;  /* 0x000000012a00780c */ /* 0x000fe20003f45270 */
[----:B---3--:R-:W-:Y:S01]  /*4720*/  IMAD.HI.U32 R9, R24, R16, RZ ;  /* 0x0000001018097227 */ /* 0x008fe200078e00ff */
[----:B------:R-:W-:Y:S02]  /*4730*/  SHF.R.U32.HI R0, RZ, R18, R0 ;  /* 0x00000012ff007219 */ /* 0x000fe40000011600 */
[----:B------:R-:W-:Y:S01]  /*4740*/  ISETP.NE.AND P4, PT, R3, 0x1, PT ;  /* 0x000000010300780c */ /* 0x000fe20003f85270 */
[----:B------:R-:W-:Y:S01]  /*4750*/  IMAD.HI.U32 R13, R10, R7, RZ ;  /* 0x000000070a0d7227 */ /* 0x000fe200078e00ff */
[----:B------:R-:W-:Y:S02]  /*4760*/  SHF.R.U32.HI R9, RZ, R17, R9 ;  /* 0x00000011ff097219 */ /* 0x000fe40000011609 */
[----:B------:R-:W-:Y:S01]  /*4770*/  SEL R0, R19, R0, !P0 ;  /* 0x0000000013007207 */ /* 0x000fe20004000000 */
[----:B------:R-:W-:Y:S01]  /*4780*/  IMAD.HI.U32 R12, R11, R16, RZ ;  /* 0x000000100b0c7227 */ /* 0x000fe200078e00ff */
[----:B------:R-:W-:Y:S03]  /*4790*/  SEL R9, R24, R9, !P4 ;  /* 0x0000000918097207 */ /* 0x000fe60006000000 */
[-C--:B------:R-:W-:Y:S01]  /*47a0*/  IMAD.HI.U32 R8, R0, R4.reuse, RZ ;  /* 0x0000000400087227 */ /* 0x080fe200078e00ff */
[----:B------:R-:W-:Y:S03]  /*47b0*/  SHF.R.U32.HI R12, RZ, R17, R12 ;  /* 0x00000011ff0c7219 */ /* 0x000fe6000001160c */
[----:B------:R-:W-:Y:S01]  /*47c0*/  IMAD.HI.U32 R2, R9, R4, RZ ;  /* 0x0000000409027227 */ /* 0x000fe200078e00ff */
[-C--:B------:R-:W-:Y:S02]  /*47d0*/  @P2 SHF.R.U32.HI R0, RZ, R5.reuse, R8 ;  /* 0x00000005ff002219 */ /* 0x080fe40000011608 */
[----:B------:R-:W-:Y:S02]  /*47e0*/  SHF.R.U32.HI R8, RZ, R18, R13 ;  /* 0x00000012ff087219 */ /* 0x000fe4000001160d */
[----:B------:R-:W-:Y:S01]  /*47f0*/  @P2 SHF.R.U32.HI R9, RZ, R5, R2 ;  /* 0x00000005ff092219 */ /* 0x000fe20000011602 */
[----:B------:R-:W-:Y:S01]  /*4800*/  IMAD R0, R42, R0, RZ ;  /* 0x000000002a007224 */ /* 0x000fe200078e02ff */
[----:B------:R-:W-:Y:S02]  /*4810*/  SEL R8, R10, R8, !P0 ;  /* 0x000000080a087207 */ /* 0x000fe40004000000 */
[----:B------:R-:W-:Y:S01]  /*4820*/  SEL R2, R11, R12, !P4 ;  /* 0x0000000c0b027207 */ /* 0x000fe20006000000 */
[----:B------:R-:W-:Y:S01]  /*4830*/  IMAD R12, R42, R9, RZ ;  /* 0x000000092a0c7224 */ /* 0x000fe200078e02ff */
[C---:B------:R-:W-:Y:S01]  /*4840*/  ISETP.GE.AND P0, PT, R8.reuse, R0, PT ;  /* 0x000000000800720c */ /* 0x040fe20003f06270 */
[----:B------:R-:W-:Y:S03]  /*4850*/  IMAD.HI.U32 R0, R8, R4, RZ ;  /* 0x0000000408007227 */ /* 0x000fe600078e00ff */
[----:B------:R-:W-:Y:S02]  /*4860*/  ISETP.GE.OR P0, PT, R2, R12, P0 ;  /* 0x0000000c0200720c */ /* 0x000fe40000706670 */
[-C--:B------:R-:W-:Y:S04]  /*4870*/  SHF.R.U32.HI R0, RZ, R5.reuse, R0 ;  /* 0x00000005ff007219 */ /* 0x080fe80000011600 */
[----:B------:R-:W-:Y:S05]  /*4880*/  SEL R13, R8, R0, !P2 ;  /* 0x00000000080d7207 */ /* 0x000fea0005000000 */
[----:B------:R-:W-:Y:S02]  /*4890*/  IMAD.MOV R12, RZ, RZ, -R13 ;  /* 0x000000ffff0c7224 */ /* 0x000fe400078e0a0d */
[----:B------:R-:W-:Y:S04]  /*48a0*/  @!P0 IMAD.HI.U32 R0, R2, R4, RZ ;  /* 0x0000000402008227 */ /* 0x000fe800078e00ff */
[----:B------:R-:W-:Y:S01]  /*48b0*/  IMAD R12, R42, R12, R8 ;  /* 0x0000000c2a0c7224 */ /* 0x000fe200078e0208 */
[----:B------:R-:W-:Y:S04]  /*48c0*/  @!P0 SHF.R.U32.HI R0, RZ, R5, R0 ;  /* 0x00000005ff008219 */ /* 0x000fe80000011600 */
[----:B------:R-:W-:Y:S04]  /*48d0*/  @!P0 SEL R0, R2, R0, !P2 ;  /* 0x0000000002008207 */ /* 0x000fe80005000000 */
[----:B------:R-:W-:Y:S01]  /*48e0*/  @!P0 IADD3 R13, PT, PT, R13, -R0, RZ ;  /* 0x800000000d0d8210 */ /* 0x000fe20007ffe0ff */
[----:B------:R-:W-:Y:S01]  /*48f0*/  @!P0 IMAD R0, R9, R12, R0 ;  /* 0x0000000c09008224 */ /* 0x000fe200078e0200 */
[----:B------:R-:W-:Y:S01]  /*4900*/  IADD3 R9, PT, PT, -R8, RZ, RZ ;  /* 0x000000ff08097210 */ /* 0x000fe20007ffe1ff */
[--C-:B------:R-:W-:Y:S02]  /*4910*/  IMAD.MOV R12, RZ, RZ, -R2.reuse ;  /* 0x000000ffff0c7224 */ /* 0x100fe400078e0a02 */
[----:B------:R-:W-:Y:S02]  /*4920*/  @!P0 IMAD R8, R13, R42, R2 ;  /* 0x0000002a0d088224 */ /* 0x000fe400078e0202 */
[----:B------:R-:W-:Y:S02]  /*4930*/  @!P0 IMAD.MOV.U32 R2, RZ, RZ, R0 ;  /* 0x000000ffff028224 */ /* 0x000fe400078e0000 */
[----:B------:R-:W-:Y:S02]  /*4940*/  IMAD R11, R3, R12, R11 ;  /* 0x0000000c030b7224 */ /* 0x000fe400078e020b */
[----:B------:R-:W-:Y:S02]  /*4950*/  IMAD R10, R6, R9, R10 ;  /* 0x00000009060a7224 */ /* 0x000fe400078e020a */
[----:B------:R-:W-:Y:S02]  /*4960*/  IMAD R11, R2, R3, R11 ;  /* 0x00000003020b7224 */ /* 0x000fe400078e020b */
[----:B------:R-:W-:Y:S02]  /*4970*/  IMAD R10, R8, R6, R10 ;  /* 0x00000006080a7224 */ /* 0x000fe400078e020a */
.L_x_91:
[----:B------:R-:W-:Y:S05]  /*4980*/  BRA.U UP1, `(.L_x_92) ;  /* 0x0000000101107547 */ /* 0x000fea000b800000 */
[----:B------:R-:W-:Y:S04]  /*4990*/  MOV R2, UR13 ;  /* 0x0000000d00027c02 */ /* 0x000fe80008000f00 */
[----:B------:R-:W-:Y:S04]  /*49a0*/  SHF.L.U32 R2, R2, 0x1f, RZ ;  /* 0x0000001f02027819 */ /* 0x000fe800000006ff */
[----:B------:R-:W1:Y:S02]  /*49b0*/  SYNCS.PHASECHK.TRANS64.TRYWAIT P0, [UR6+0xc8], R2 ;  /* 0x0000c802ff0075a7 */ /* 0x000e640008001106 */
[----:B-1----:R-:W-:Y:S05]  /*49c0*/  @!P0 BRA `(.L_x_93) ;  /* 0x0000005800f48947 */ /* 0x002fea0003800000 */
.L_x_92:
[----:B------:R-:W-:Y:S02]  /*49d0*/  R2UR UR42, R15 ;  /* 0x000000000f2a72ca */ /* 0x000fe400000e0000 */
[----:B------:R-:W-:Y:S02]  /*49e0*/  R2UR UR43, R14 ;  /* 0x000000000e2b72ca */ /* 0x000fe400000e0000 */
[----:B------:R-:W-:Y:S02]  /*49f0*/  ISETP.NE.U32.AND P2, PT, RZ, UR4, PT ;  /* 0x00000004ff007c0c */ /* 0x000fe4000bf45070 */
[----:B------:R-:W-:Y:S02]  /*4a00*/  SHF.L.U32 R14, R29, 0x1f, RZ ;  /* 0x0000001f1d0e7819 */ /* 0x000fe400000006ff */
[----:B------:R-:W-:Y:S05]  /*4a10*/  ISETP.NE.AND.EX P2, PT, RZ, UR5, PT, P2 ;  /* 0x00000005ff007c0c */ /* 0x000fea000bf45320 */
[----:B------:R-:W-:Y:S02]  /*4a20*/  USHF.L.U32 UR42, UR42, 0x8, URZ ;  /* 0x000000082a2a7899 */ /* 0x000fe400080006ff */
[----:B------:R-:W-:Y:S01]  /*4a30*/  USHF.L.U32 UR43, UR43, 0x6, URZ ;  /* 0x000000062b2b7899 */ /* 0x000fe200080006ff */
[----:B------:R-:W-:Y:S11]  /*4a40*/  BRA.U !UP4, `(.L_x_94) ;  /* 0x000000010c347547 */ /* 0x000ff6000b800000 */
[----:B------:R-:W-:Y:S01]  /*4a50*/  UPLOP3.LUT UP0, UPT, UPT, UPT, UP3, 0x80, 0x8 ;  /* 0x000000000008789c */ /* 0x000fe20003f0f030 */
[----:B-1----:R-:W-:Y:S02]  /*4a60*/  HFMA2 R0, -RZ, RZ, 0, 5.9604644775390625e-08 ;  /* 0x00000001ff007431 */ /* 0x002fe400000001ff */
[----:B------:R-:W-:Y:S03]  /*4a70*/  IMAD.MOV.U32 R98, RZ, RZ, 0x1 ;  /* 0x00000001ff627424 */ /* 0x000fe600078e00ff */
[----:B------:R-:W-:Y:S05]  /*4a80*/  PLOP3.LUT P0, PT, PT, PT, UP0, 0x80, 0x8 ;  /* 0x000000000008781c */ /* 0x000fea0003f0f008 */
[----:B------:R-:W1:Y:S01]  /*4a90*/  @UP0 LDCU.64 UR10, c[0x0][0x888] ;  /* 0x00011100ff0a07ac */ /* 0x000e620008000a00 */
[----:B------:R-:W-:Y:S07]  /*4aa0*/  @UP0 UIMAD UR8, UR52, UR4, URZ ;  /* 0x00000004340802a4 */ /* 0x000fee000f8e02ff */
[----:B------:R-:W-:Y:S01]  /*4ab0*/  @!P0 PRMT R98, R0, 0x7610, R98 ;  /* 0x0000761000628816 */ /* 0x000fe20000000062 */
[----:B-1----:R-:W-:Y:S03]  /*4ac0*/  @UP0 UIMAD.WIDE UR10, UR8, 0x4, UR10 ;  /* 0x00000004080a08a5 */ /* 0x002fe6000f8e020a */
[----:B------:R-:W1:Y:S03]  /*4ad0*/  @!UP0 LDCU UR8, c[0x0][0x880] ;  /* 0x00011000ff0887ac */ /* 0x000e660008000800 */
[----:B------:R-:W-:Y:S01]  /*4ae0*/  IMAD.U32 R8, RZ, RZ, UR10 ;  /* 0x0000000aff087e24 */ /* 0x000fe2000f8e00ff */
[----:B------:R-:W-:Y:S05]  /*4af0*/  MOV R9, UR11 ;  /* 0x0000000b00097c02 */ /* 0x000fea0008000f00 */
[----:B-----5:R4:W5:Y:S02]  /*4b00*/  @P0 LDG.E R49, desc[UR46][R8.64] ;  /* 0x0000002e08310981 */ /* 0x020964000c1e1900 */
[----:B-1--4-:R-:W-:Y:S07]  /*4b10*/  @!P0 IMAD.U32 R49, RZ, RZ, UR8 ;  /* 0x00000008ff318e24 */ /* 0x012fee000f8e00ff */
.L_x_94:
[----:B-----5:R-:W-:Y:S01]  /*4b20*/  @!P2 FSETP.EQ.AND P0, PT, R49, RZ, PT ;  /* 0x000000ff3100a20b */ /* 0x020fe20003f02000 */
[----:B------:R-:W-:Y:S01]  /*4b30*/  @!UPT UIADD3 URZ, UPT, UPT, URZ, URZ, URZ ;  /* 0x000000fffffff290 */ /* 0x000fe2000fffe0ff */
[----:B------:R-:W-:Y:S11]  /*4b40*/  @!P2 BRA `(.L_x_95) ;  /* 0x000000000014a947 */ /* 0x000ff60003800000 */
[----:B------:R-:W-:Y:S02]  /*4b50*/  LOP3.LUT P2, RZ, R98, 0xff, RZ, 0xc0, !PT ;  /* 0x000000ff62ff7812 */ /* 0x000fe4000784c0ff */
[----:B------:R-:W-:Y:S04]  /*4b60*/  PLOP3.LUT P0, PT, PT, PT, UP0, 0x80, 0x8 ;  /* 0x000000000008781c */ /* 0x000fe80003f0f008 */
[----:B------:R-:W-:Y:S07]  /*4b70*/  PLOP3.LUT P0, PT, P0, PT, PT, 0x8, 0x80 ;  /* 0x000000000080781c */ /* 0x000fee000070e170 */
[----:B------:R-:W-:Y:S11]  /*4b80*/  @P2 FSETP.EQ.AND P0, PT, R49, RZ, PT ;  /* 0x000000ff3100220b */ /* 0x000ff60003f02000 */
[----:B------:R-:W-:Y:S02]  /*4b90*/  @!UPT UIADD3 URZ, UPT, UPT, URZ, URZ, URZ ;  /* 0x000000fffffff290 */ /* 0x000fe4000fffe0ff */
.L_x_95:
[----:B------:R-:W4:Y:S01]  /*4ba0*/  SYNCS.PHASECHK.TRANS64.TRYWAIT P2, [UR6+0xa0], R14 ;  /* 0x0000a00eff0075a7 */ /* 0x000f220008041106 */
[----:B------:R-:W-:Y:S04]  /*4bb0*/  ELECT P4, URZ, PT ;  /* 0x0000000000ff782f */ /* 0x000fe80003880000 */
[----:B------:R-:W-:Y:S11]  /*4bc0*/  PLOP3.LUT P4, PT, P0, P4, PT, 0xf2, 0x2f ;  /* 0x00000000002f781c */ /* 0x000ff60000789e72 */
[----:B------:R-:W-:Y:S02]  /*4bd0*/  @!UPT UIADD3 URZ, UPT, UPT, URZ, URZ, URZ ;  /* 0x000000fffffff290 */ /* 0x000fe4000fffe0ff */
[----:B--2---:R-:W-:Y:S05]  /*4be0*/  @!P4 IADD3 R8, P0, PT, R30, 0x580, RZ ;  /* 0x000005801e08c810 */ /* 0x004fea0007f1e0ff */
[----:B-1----:R-:W-:Y:S01]  /*4bf0*/  @!P4 IMAD.X R2, RZ, RZ, R31, P0 ;  /* 0x000000ffff02c224 */ /* 0x002fe200000e061f */
[----:B----4-:R-:W-:Y:S07]  /*4c00*/  @!P2 BRA `(.L_x_96) ;  /* 0x00000058007ca947 */ /* 0x010fee0003800000 */
.L_x_195:
[----:B------:R-:W-:Y:S01]  /*4c10*/  @!P4 R2UR UR9, R8 ;  /* 0x000000000809c2ca */ /* 0x000fe200000e0000 */
[----:B------:R-:W-:Y:S01]  /*4c20*/  VOTEU.ALL UP1, P4 ;  /* 0x0000000000ff7886 */ /* 0x000fe20002020000 */
[----:B------:R-:W-:Y:S01]  /*4c30*/  @!P4 R2UR UR8, R2 ;  /* 0x000000000208c2ca */ /* 0x000fe200000e0000 */
[----:B------:R-:W-:Y:S01]  /*4c40*/  VOTEU.ALL UP2, P4 ;  /* 0x0000000000ff7886 */ /* 0x000fe20002040000 */
[----:B------:R-:W-:Y:S01]  /*4c50*/  UMOV UR16, 0x0 ;  /* 0x0000000000107882 */ /* 0x000fe20000000000 */
[----:B------:R-:W-:Y:S01]  /*4c60*/  UMOV UR17, 0x10000000 ;  /* 0x1000000000117882 */ /* 0x000fe20000000000 */
[----:B------:R-:W-:Y:S01]  /*4c70*/  @!UP1 UIADD3 UR40, UPT, UPT, UR6, 0x200, URZ ;  /* 0x0000020006289890 */ /* 0x000fe2000fffe0ff */
[----:B-1----:R-:W-:Y:S01]  /*4c80*/  @!P4 IMAD.MOV.U32 R0, RZ, RZ, 0x2000 ;  /* 0x00002000ff00c424 */ /* 0x002fe200078e00ff */
[----:B------:R-:W-:Y:S01]  /*4c90*/  UMOV UR44, UR52 ;  /* 0x00000034002c7c82 */ /* 0x000fe20008000000 */
[----:B------:R-:W-:Y:S01]  /*4ca0*/  @!UP1 UIADD3 UR10, UPT, UPT, UR42, 0x80, URZ ;  /* 0x000000802a0a9890 */ /* 0x000fe2000fffe0ff */
[----:B------:R-:W-:Y:S01]  /*4cb0*/  UMOV UR11, UR43 ;  /* 0x0000002b000b7c82 */ /* 0x000fe20008000000 */
[----:B------:R-:W-:Y:S02]  /*4cc0*/  UMOV UR12, UR52 ;  /* 0x00000034000c7c82 */ /* 0x000fe40008000000 */
[----:B------:R-:W-:Y:S01]  /*4cd0*/  IMAD.U32 R8, RZ, RZ, UR9 ;  /* 0x00000009ff087e24 */ /* 0x000fe2000f8e00ff */
[----:B------:R-:W-:Y:S01]  /*4ce0*/  UMOV UR9, UR41 ;  /* 0x0000002900097c82 */ /* 0x000fe20008000000 */
[----:B------:R-:W-:Y:S01]  /*4cf0*/  IMAD.U32 R9, RZ, RZ, UR8 ;  /* 0x00000008ff097e24 */ /* 0x000fe2000f8e00ff */
[----:B------:R-:W-:Y:S02]  /*4d00*/  @!UP1 UIADD3 UR8, UPT, UPT, UR6, 0x1200, URZ ;  /* 0x0000120006089890 */ /* 0x000fe4000fffe0ff */
[----:B------:R-:W-:Y:S01]  /*4d10*/  @!P4 R2UR UR18, R8 ;  /* 0x000000000812c2ca */ /* 0x000fe200000e0000 */
[----:B------:R-:W-:Y:S01]  /*4d20*/  VOTEU.ALL UP1, P4 ;  /* 0x0000000000ff7886 */ /* 0x000fe20002020000 */
[----:B------:R-:W-:Y:S01]  /*4d30*/  @!P4 R2UR UR19, R9 ;  /* 0x000000000913c2ca */ /* 0x000fe200000e0000 */
[----:B------:R-:W-:Y:S01]  /*4d40*/  UPRMT UR14, UR45, 0x654, UR41 ;  /* 0x000006542d0e7896 */ /* 0x000fe20008000029 */
[----:B------:R-:W-:Y:S05]  /*4d50*/  @!P4 IADD3 R8, P0, PT, R30, 0x580, RZ ;  /* 0x000005801e08c810 */ /* 0x000fea0007f1e0ff */
[----:B------:R-:W-:Y:S06]  /*4d60*/  @!P4 IMAD.X R2, RZ, RZ, R31, P0 ;  /* 0x000000ffff02c224 */ /* 0x000fec00000e061f */
[----:B------:R1:W-:Y:S01]  /*4d70*/  @!UP2 UTMALDG.3D [UR40], [UR18], desc[UR16] ;  /* 0x000010281200a5b4 */ /* 0x0003e20008011000 */
[----:B------:R1:W-:Y:S01]  /*4d80*/  @!UP1 UTMALDG.3D [UR8], [UR18], desc[UR16] ;  /* 0x00001008120095b4 */ /* 0x0003e20008011000 */
[----:B------:R1:W-:Y:S01]  /*4d90*/  @!P4 SYNCS.ARRIVE.TRANS64.RED.A0TR RZ, [UR6+0x80], R0 ;  /* 0x00008000ffffc9a7 */ /* 0x0003e20008300406 */
[----:B------:R-:W-:Y:S01]  /*4da0*/  SYNCS.ARRIVE.TRANS64.RED.A1T0 RZ, [UR14], RZ ;  /* 0x000000ffffff79a7 */ /* 0x000fe2000810040e */
[----:B------:R-:W2:Y:S02]  /*4db0*/  SYNCS.PHASECHK.TRANS64.TRYWAIT P2, [UR6+0xa8], R14 ;  /* 0x0000a80eff0075a7 */ /* 0x000ea40008041106 */
[----:B-12---:R-:W-:Y:S05]  /*4dc0*/  @!P2 BRA `(.L_x_97) ;  /* 0x000000580024a947 */ /* 0x006fea0003800000 */
.L_x_197:
        /* <DEDUP_REMOVED lines=8> */
[----:B------:R-:W-:Y:S01]  /*4e50*/  @!UP1 UIADD3 UR32, UPT, UPT, UR6, 0x2200, URZ ;  /* 0x0000220006209890 */ /* 0x000fe2000fffe0ff */
[----:B------:R-:W-:Y:S01]  /*4e60*/  UMOV UR35, UR43 ;  /* 0x0000002b00237c82 */ /* 0x000fe20008000000 */
[----:B------:R-:W-:Y:S01]  /*4e70*/  UMOV UR36, UR52 ;  /* 0x0000003400247c82 */ /* 0x000fe20008000000 */
[----:B------:R-:W-:Y:S02]  /*4e80*/  @!UP1 UIADD3 UR10, UPT, UPT, UR42, 0xa0, URZ ;  /* 0x000000a02a0a9890 */ /* 0x000fe4000fffe0ff */
[----:B------:R-:W-:Y:S01]  /*4e90*/  IMAD.U32 R8, RZ, RZ, UR9 ;  /* 0x00000009ff087e24 */ /* 0x000fe2000f8e00ff */
[----:B------:R-:W-:Y:S01]  /*4ea0*/  UMOV UR9, UR33 ;  /* 0x0000002100097c82 */ /* 0x000fe20008000000 */
[----:B------:R-:W-:Y:S01]  /*4eb0*/  IMAD.U32 R9, RZ, RZ, UR8 ;  /* 0x00000008ff097e24 */ /* 0x000fe2000f8e00ff */
[----:B------:R-:W-:Y:S02]  /*4ec0*/  @!UP1 UIADD3 UR8, UPT, UPT, UR6, 0x3200, URZ ;  /* 0x0000320006089890 */ /* 0x000fe4000fffe0ff */
[----:B------:R-:W-:Y:S01]  /*4ed0*/  @!P4 R2UR UR18, R8 ;  /* 0x000000000812c2ca */ /* 0x000fe200000e0000 */
[----:B------:R-:W-:Y:S01]  /*4ee0*/  VOTEU.ALL UP1, P4 ;  /* 0x0000000000ff7886 */ /* 0x000fe20002020000 */
[----:B------:R-:W-:Y:S01]  /*4ef0*/  @!P4 R2UR UR19, R9 ;  /* 0x000000000913c2ca */ /* 0x000fe200000e0000 */
[----:B------:R-:W-:Y:S01]  /*4f00*/  UMOV UR11, UR43 ;  /* 0x0000002b000b7c82 */ /* 0x000fe20008000000 */
[----:B------:R-:W-:Y:S01]  /*4f10*/  UMOV UR12, UR52 ;  /* 0x00000034000c7c82 */ /* 0x000fe20008000000 */
[----:B------:R-:W-:Y:S01]  /*4f20*/  UPRMT UR14, UR45, 0x654, UR33 ;  /* 0x000006542d0e7896 */ /* 0x000fe20008000021 */
[----:B------:R-:W-:Y:S05]  /*4f30*/  @!P4 IADD3 R8, P0, PT, R30, 0x580, RZ ;  /* 0x000005801e08c810 */ /* 0x000fea0007f1e0ff */
[----:B------:R-:W-:Y:S04]  /*4f40*/  @!P4 IMAD.X R2, RZ, RZ, R31, P0 ;  /* 0x000000ffff02c224 */ /* 0x000fe800000e061f */
[----:B------:R1:W-:Y:S01]  /*4f50*/  @!UP2 UTMALDG.3D [UR32], [UR18], desc[UR16] ;  /* 0x000010201200a5b4 */ /* 0x0003e20008011000 */
[----:B------:R1:W-:Y:S01]  /*4f60*/  @!UP1 UTMALDG.3D [UR8], [UR18], desc[UR16] ;  /* 0x00001008120095b4 */ /* 0x0003e20008011000 */
[----:B------:R1:W-:Y:S01]  /*4f70*/  @!P4 SYNCS.ARRIVE.TRANS64.RED.A0TR RZ, [UR6+0x88], R0 ;  /* 0x00008800ffffc9a7 */ /* 0x0003e20008300406 */
[----:B------:R-:W-:Y:S01]  /*4f80*/  SYNCS.ARRIVE.TRANS64.RED.A1T0 RZ, [UR14], RZ ;  /* 0x000000ffffff79a7 */ /* 0x000fe2000810040e */
[----:B------:R-:W2:Y:S02]  /*4f90*/  SYNCS.PHASECHK.TRANS64.TRYWAIT P2, [UR6+0xb0], R14 ;  /* 0x0000b00eff0075a7 */ /* 0x000ea40008041106 */
[----:B-12---:R-:W-:Y:S05]  /*4fa0*/  @!P2 BRA `(.L_x_98) ;  /* 0x0000005400c4a947 */ /* 0x006fea0003800000 */
.L_x_199:
[----:B------:R-:W2:Y:S01]  /*4fb0*/  LDC.64 R12, c[0x0][0xb18] ;  /* 0x0002c600ff0c7b82 */ /* 0x000ea20000000a00 */
[----:B------:R-:W-:Y:S01]  /*4fc0*/  @!P4 R2UR UR8, R2 ;  /* 0x000000000208c2ca */ /* 0x000fe200000e0000 */
[----:B------:R-:W-:Y:S01]  /*4fd0*/  VOTEU.ALL UP1, P4 ;  /* 0x0000000000ff7886 */ /* 0x000fe20002020000 */
[----:B------:R-:W-:Y:S01]  /*4fe0*/  @!P4 R2UR UR9, R8 ;  /* 0x000000000809c2ca */ /* 0x000fe200000e0000 */
[----:B------:R-:W-:Y:S01]  /*4ff0*/  VOTEU.ALL UP2, P4 ;  /* 0x0000000000ff7886 */ /* 0x000fe20002040000 */
[----:B------:R-:W-:Y:S03]  /*5000*/  UMOV UR16, 0x0 ;  /* 0x0000000000107882 */ /* 0x000fe60000000000 */
[----:B------:R-:W4:Y:S01]  /*5010*/  @!P1 LDC R2, c[0x0][0xb0c] ;  /* 0x0002c300ff029b82 */ /* 0x000f220000000800 */
[----:B------:R-:W-:Y:S01]  /*5020*/  @!UP1 UIADD3 UR26, UPT, UPT, UR42, 0x40, URZ ;  /* 0x000000402a1a9890 */ /* 0x000fe2000fffe0ff */
[----:B-1----:R-:W-:Y:S01]  /*5030*/  @!P4 IMAD.MOV.U32 R0, RZ, RZ, 0x2000 ;  /* 0x00002000ff00c424 */ /* 0x002fe200078e00ff */
[----:B------:R-:W-:Y:S01]  /*5040*/  @!UP1 UIADD3 UR24, UPT, UPT, UR6, 0x4200, URZ ;  /* 0x0000420006189890 */ /* 0x000fe2000fffe0ff */
[----:B------:R-:W-:Y:S01]  /*5050*/  @P3 SHF.R.U32.HI R26, RZ, 0x10, R21 ;  /* 0x00000010ff1a3819 */ /* 0x000fe20000011615 */
[----:B------:R-:W-:Y:S01]  /*5060*/  UMOV UR17, 0x10000000 ;  /* 0x1000000000117882 */ /* 0x000fe20000000000 */
[----:B------:R-:W-:Y:S01]  /*5070*/  UMOV UR27, UR43 ;  /* 0x0000002b001b7c82 */ /* 0x000fe20008000000 */
[----:B------:R-:W-:Y:S01]  /*5080*/  UMOV UR28, UR52 ;  /* 0x00000034001c7c82 */ /* 0x000fe20008000000 */
[----:B------:R-:W-:Y:S01]  /*5090*/  IMAD.U32 R9, RZ, RZ, UR8 ;  /* 0x00000008ff097e24 */ /* 0x000fe2000f8e00ff */
[----:B------:R-:W-:Y:S01]  /*50a0*/  @!UP1 UIADD3 UR10, UPT, UPT, UR42, 0xc0, URZ ;  /* 0x000000c02a0a9890 */ /* 0x000fe2000fffe0ff */
[----:B------:R-:W-:Y:S01]  /*50b0*/  IMAD.U32 R8, RZ, RZ, UR9 ;  /* 0x00000009ff087e24 */ /* 0x000fe2000f8e00ff */
[----:B------:R-:W-:Y:S01]  /*50c0*/  @!UP1 UIADD3 UR8, UPT, UPT, UR6, 0x5200, URZ ;  /* 0x0000520006089890 */ /* 0x000fe2000fffe0ff */
[----:B------:R-:W-:Y:S01]  /*50d0*/  VIADD R28, R28, 0x1 ;  /* 0x000000011c1c7836 */ /* 0x000fe20000000000 */
[----:B------:R-:W-:Y:S01]  /*50e0*/  @!P4 R2UR UR19, R9 ;  /* 0x000000000913c2ca */ /* 0x000fe200000e0000 */
[----:B------:R-:W-:Y:S01]  /*50f0*/  VOTEU.ALL UP1, P4 ;  /* 0x0000000000ff7886 */ /* 0x000fe20002020000 */
[----:B------:R-:W-:Y:S01]  /*5100*/  @!P4 R2UR UR18, R8 ;  /* 0x000000000812c2ca */ /* 0x000fe200000e0000 */
[----:B------:R-:W-:Y:S01]  /*5110*/  UMOV UR9, UR25 ;  /* 0x0000001900097c82 */ /* 0x000fe20008000000 */
[----:B------:R-:W1:Y:S01]  /*5120*/  LDC.64 R8, c[0x0][0xb10] ;  /* 0x0002c400ff087b82 */ /* 0x000e620000000a00 */
[----:B------:R-:W-:Y:S01]  /*5130*/  UMOV UR11, UR43 ;  /* 0x0000002b000b7c82 */ /* 0x000fe20008000000 */
[----:B------:R-:W-:Y:S01]  /*5140*/  UMOV UR12, UR52 ;  /* 0x00000034000c7c82 */ /* 0x000fe20008000000 */
[----:B------:R-:W-:Y:S08]  /*5150*/  UPRMT UR14, UR45, 0x654, UR25 ;  /* 0x000006542d0e7896 */ /* 0x000ff00008000019 */
[----:B------:R1:W-:Y:S01]  /*5160*/  @!UP2 UTMALDG.3D [UR24], [UR18], desc[UR16] ;  /* 0x000010181200a5b4 */ /* 0x0003e20008011000 */
[----:B------:R1:W-:Y:S01]  /*5170*/  @!UP1 UTMALDG.3D [UR8], [UR18], desc[UR16] ;  /* 0x00001008120095b4 */ /* 0x0003e20008011000 */
[----:B------:R5:W-:Y:S01]  /*5180*/  @!P4 SYNCS.ARRIVE.TRANS64.RED.A0TR RZ, [UR6+0x90], R0 ;  /* 0x00009000ffffc9a7 */ /* 0x000be20008300406 */
[C---:B-1----:R-:W-:Y:S01]  /*5190*/  @!P1 IMAD.HI.U32 R8, R11.reuse, R8, RZ ;  /* 0x000000080b089227 */ /* 0x042fe200078e00ff */
[----:B--2---:R-:W-:Y:S02]  /*51a0*/  @!P1 ISETP.NE.AND P0, PT, R12, 0x1, PT ;  /* 0x000000010c00980c */ /* 0x004fe40003f05270 */
[----:B----4-:R-:W-:Y:S01]  /*51b0*/  @!P1 ISETP.NE.AND P2, PT, R2, 0x1, PT ;  /* 0x000000010200980c */ /* 0x010fe20003f45270 */
[C---:B------:R-:W-:Y:S01]  /*51c0*/  @!P1 IMAD.HI.U32 R13, R10.reuse, R13, RZ ;  /* 0x0000000d0a0d9227 */ /* 0x040fe200078e00ff */
[----:B------:R-:W-:Y:S04]  /*51d0*/  @!P1 SHF.R.U32.HI R8, RZ, R9, R8 ;  /* 0x00000009ff089219 */ /* 0x000fe80000011608 */
[----:B------:R-:W-:Y:S01]  /*51e0*/  @!P1 SEL R8, R11, R8, !P2 ;  /* 0x000000080b089207 */ /* 0x000fe20005000000 */
[----:B------:R-:W-:Y:S01]  /*51f0*/  SYNCS.ARRIVE.TRANS64.RED.A1T0 RZ, [UR14], RZ ;  /* 0x000000ffffff79a7 */ /* 0x000fe2000810040e */
[----:B------:R-:W1:Y:S01]  /*5200*/  SYNCS.PHASECHK.TRANS64.TRYWAIT P5, [UR6+0xb8], R14 ;  /* 0x0000b80eff0075a7 */ /* 0x000e6200080a1106 */
[----:B-----5:R-:W2:Y:S02]  /*5210*/  @!P1 LDC R0, c[0x0][0xb20] ;  /* 0x0002c800ff009b82 */ /* 0x020ea40000000800 */
[----:B--2---:R-:W-:Y:S04]  /*5220*/  @!P1 SHF.R.U32.HI R0, RZ, R0, R13 ;  /* 0x00000000ff009219 */ /* 0x004fe8000001160d */
[----:B------:R-:W-:Y:S05]  /*5230*/  @!P1 SEL R9, R10, R0, !P0 ;  /* 0x000000000a099207 */ /* 0x000fea0004000000 */
[----:B------:R-:W-:Y:S02]  /*5240*/  @!P1 IMAD.IADD R0, R9, 0x1, -R8 ;  /* 0x0000000109009824 */ /* 0x000fe400078e0a08 */
[----:B------:R-:W-:Y:S02]  /*5250*/  @!P1 IMAD.IADD R8, R8, 0x1, -R9 ;  /* 0x0000000108089824 */ /* 0x000fe400078e0a09 */
[----:B------:R-:W-:Y:S02]  /*5260*/  @!P1 IMAD R11, R0, R2, R11 ;  /* 0x00000002000b9224 */ /* 0x000fe400078e020b */
[----:B------:R-:W-:Y:S01]  /*5270*/  @!P1 IMAD R10, R8, R12, R10 ;  /* 0x0000000c080a9224 */ /* 0x000fe200078e020a */
[----:B-1----:R-:W-:Y:S06]  /*5280*/  @!P5 BRA `(.L_x_99) ;  /* 0x000000540024d947 */ /* 0x002fec0003800000 */
.L_x_201:
[----:B------:R-:W-:Y:S01]  /*5290*/  @!P4 IADD3 R2, P0, PT, R30, 0x580, RZ ;  /* 0x000005801e02c810 */ /* 0x000fe20007f1e0ff */
[----:B------:R-:W-:Y:S01]  /*52a0*/  VOTEU.ALL UP1, P4 ;  /* 0x0000000000ff7886 */ /* 0x000fe20002020000 */
[----:B------:R-:W-:Y:S01]  /*52b0*/  VOTEU.ALL UP2, P4 ;  /* 0x0000000000ff7886 */ /* 0x000fe20002040000 */
[----:B------:R-:W-:Y:S01]  /*52c0*/  UMOV UR14, 0x0 ;  /* 0x00000000000e7882 */ /* 0x000fe20000000000 */
[----:B------:R-:W-:Y:S01]  /*52d0*/  @!P4 R2UR UR9, R2 ;  /* 0x000000000209c2ca */ /* 0x000fe200000e0000 */
[----:B-1----:R-:W-:Y:S01]  /*52e0*/  @!P4 IMAD.X R0, RZ, RZ, R31, P0 ;  /* 0x000000ffff00c224 */ /* 0x002fe200000e061f */
[----:B------:R-:W-:Y:S01]  /*52f0*/  @!UP1 UIADD3 UR17, UPT, UPT, UR6, 0x98, URZ ;  /* 0x0000009806119890 */ /* 0x000fe2000fffe0ff */
[----:B------:R-:W-:Y:S01]  /*5300*/  ISETP.NE.AND P0, PT, R28, 0x2, PT ;  /* 0x000000021c00780c */ /* 0x000fe20003f05270 */
[----:B------:R-:W-:Y:S01]  /*5310*/  @!UP1 UIADD3 UR18, UPT, UPT, UR42, 0x60, URZ ;  /* 0x000000602a129890 */ /* 0x000fe2000fffe0ff */
[----:B------:R-:W-:Y:S01]  /*5320*/  LOP3.LUT R29, R29, 0x1, RZ, 0x3c, !PT ;  /* 0x000000011d1d7812 */ /* 0x000fe200078e3cff */
[----:B------:R-:W-:Y:S01]  /*5330*/  @!UP1 UIADD3 UR16, UPT, UPT, UR6, 0x6200, URZ ;  /* 0x0000620006109890 */ /* 0x000fe2000fffe0ff */
[----:B------:R-:W-:Y:S01]  /*5340*/  @!P4 R2UR UR8, R0 ;  /* 0x000000000008c2ca */ /* 0x000fe200000e0000 */
[----:B------:R-:W-:Y:S01]  /*5350*/  UMOV UR15, 0x10000000 ;  /* 0x10000000000f7882 */ /* 0x000fe20000000000 */
[----:B------:R-:W-:Y:S01]  /*5360*/  UMOV UR19, UR43 ;  /* 0x0000002b00137c82 */ /* 0x000fe20008000000 */
[----:B------:R-:W-:Y:S01]  /*5370*/  UMOV UR20, UR52 ;  /* 0x0000003400147c82 */ /* 0x000fe20008000000 */
[----:B------:R-:W-:Y:S01]  /*5380*/  @!UP1 UIADD3 UR10, UPT, UPT, UR42, 0xe0, URZ ;  /* 0x000000e02a0a9890 */ /* 0x000fe2000fffe0ff */
[----:B------:R-:W-:Y:S01]  /*5390*/  SEL R0, RZ, 0x1, P0 ;  /* 0x00000001ff007807 */ /* 0x000fe20000000000 */
[----:B------:R-:W-:Y:S01]  /*53a0*/  IMAD.U32 R8, RZ, RZ, UR9 ;  /* 0x00000009ff087e24 */ /* 0x000fe2000f8e00ff */
[----:B------:R-:W-:Y:S01]  /*53b0*/  UMOV UR11, UR43 ;  /* 0x0000002b000b7c82 */ /* 0x000fe20008000000 */
[----:B------:R-:W-:Y:S01]  /*53c0*/  UMOV UR12, UR52 ;  /* 0x00000034000c7c82 */ /* 0x000fe20008000000 */
[----:B------:R-:W-:Y:S01]  /*53d0*/  UMOV UR9, UR17 ;  /* 0x0000001100097c82 */ /* 0x000fe20008000000 */
[----:B------:R-:W-:Y:S01]  /*53e0*/  @P3 R2UR UR52, R26 ;  /* 0x000000001a3432ca */ /* 0x000fe200000e0000 */
[----:B------:R-:W-:Y:S01]  /*53f0*/  IMAD.IADD R15, R10, 0x1, R96 ;  /* 0x000000010a0f7824 */ /* 0x000fe200078e0260 */
[----:B------:R-:W-:Y:S01]  /*5400*/  @!P4 R2UR UR22, R8 ;  /* 0x000000000816c2ca */ /* 0x000fe200000e0000 */
[----:B------:R-:W-:Y:S01]  /*5410*/  IMAD.U32 R9, RZ, RZ, UR8 ;  /* 0x00000008ff097e24 */ /* 0x000fe2000f8e00ff */
[----:B------:R-:W-:Y:S01]  /*5420*/  @!UP1 UIADD3 UR8, UPT, UPT, UR6, 0x7200, URZ ;  /* 0x0000720006089890 */ /* 0x000fe2000fffe0ff */
[----:B------:R-:W-:Y:S01]  /*5430*/  LOP3.LUT R27, R27, R0, RZ, 0x3c, !PT ;  /* 0x000000001b1b7212 */ /* 0x000fe200078e3cff */
[----:B------:R-:W-:Y:S01]  /*5440*/  VOTEU.ALL UP1, P4 ;  /* 0x0000000000ff7886 */ /* 0x000fe20002020000 */
[----:B------:R-:W-:Y:S01]  /*5450*/  IMAD.IADD R14, R11, 0x1, R97 ;  /* 0x000000010b0e7824 */ /* 0x000fe200078e0261 */
[----:B------:R-:W-:Y:S02]  /*5460*/  @!P4 R2UR UR23, R9 ;  /* 0x000000000917c2ca */ /* 0x000fe400000e0000 */
[----:B------:R-:W-:Y:S11]  /*5470*/  SEL R28, R28, RZ, P0 ;  /* 0x000000ff1c1c7207 */ /* 0x000ff60000000000 */
[----:B------:R4:W-:Y:S01]  /*5480*/  @!UP2 UTMALDG.3D [UR16], [UR22], desc[UR14] ;  /* 0x00000e101600a5b4 */ /* 0x0009e20008011000 */
[----:B------:R4:W-:Y:S01]  /*5490*/  @!UP1 UTMALDG.3D [UR8], [UR22], desc[UR14] ;  /* 0x00000e08160095b4 */ /* 0x0009e20008011000 */
[----:B------:R4:W-:Y:S01]  /*54a0*/  @!P4 SYNCS.ARRIVE.TRANS64.RED.A0TR RZ, [UR6+0x98], R25 ;  /* 0x00009819ffffc9a7 */ /* 0x0009e20008300406 */
[----:B------:R-:W-:Y:S01]  /*54b0*/  UPLOP3.LUT UP1, UPT, UPT, UPT, UPT, 0x80, 0x8 ;  /* 0x000000000008789c */ /* 0x000fe20003f2f070 */
[----:B------:R-:W-:Y:S01]  /*54c0*/  SYNCS.ARRIVE.TRANS64.RED.A1T0 RZ, [UR7], RZ ;  /* 0x000000ffffff79a7 */ /* 0x000fe20008100407 */
[----:B------:R-:W-:Y:S09]  /*54d0*/  @P3 BRA `(.L_x_100) ;  /* 0xfffffff000303947 */ /* 0x000ff2000383ffff */
[----:B------:R-:W-:-:S04]  /*54e0*/  SHF.L.U32 R2, R29, 0x1f, RZ ;  /* 0x0000001f1d027819 */ /* 0x000fc800000006ff */
[----:B------:R-:W1:Y:S02]  /*54f0*/  SYNCS.PHASECHK.TRANS64.TRYWAIT P0, [UR6+0xa0], R2 ;  /* 0x0000a002ff0075a7 */ /* 0x000e640008001106 */
[----:B-1----:R-:W-:Y:S05]  /*5500*/  @!P0 BRA `(.L_x_101) ;  /* 0x00000050009c8947 */ /* 0x002fea0003800000 */
.L_x_203:
[----:B------:R-:W2:Y:S02]  /*5510*/  SYNCS.PHASECHK.TRANS64.TRYWAIT P0, [UR6+0xa8], R2 ;  /* 0x0000a802ff0075a7 */ /* 0x000ea40008001106 */
[----:B--2---:R-:W-:Y:S05]  /*5520*/  @!P0 BRA `(.L_x_102) ;  /* 0x0000005000ac8947 */ /* 0x004fea0003800000 */
.L_x_205:
[----:B------:R-:W2:Y:S02]  /*5530*/  SYNCS.PHASECHK.TRANS64.TRYWAIT P0, [UR6+0xb0], R2 ;  /* 0x0000b002ff0075a7 */ /* 0x000ea40008001106 */
[----:B--2---:R-:W-:Y:S05]  /*5540*/  @!P0 BRA `(.L_x_103) ;  /* 0x0000005000bc8947 */ /* 0x004fea0003800000 */
.L_x_207:
[----:B-1----:R-:W-:-:S07]  /*5550*/  MOV R0, UR6 ;  /* 0x0000000600007c02 */ /* 0x002fce0008000f00 */
.L_x_104:
[----:B-1----:R-:W-:-:S04]  /*5560*/  SHF.L.U32 R2, R29, 0x1f, RZ ;  /* 0x0000001f1d027819 */ /* 0x002fc800000006ff */
[----:B------:R1:W2:Y:S03]  /*5570*/  SYNCS.PHASECHK.TRANS64.TRYWAIT P0, [R0+URZ+0xb8], R2 ;  /* 0x0000b802000075a7 */ /* 0x0002a600080011ff */
[----:B--2---:R-:W-:Y:S05]  /*5580*/  @!P0 NANOSLEEP.SYNCS 0x989680 ;  /* 0x009896800000895d */ /* 0x004fea0003900000 */
[----:B------:R-:W2:Y:S02]  /*5590*/  @!P0 SYNCS.PHASECHK.TRANS64 P0, [R0+URZ+0xb8], R2 ;  /* 0x0000b802000085a7 */ /* 0x000ea400080010ff */
[----:B--2-4-:R-:W-:Y:S05]  /*55a0*/  @P0 EXIT ;  /* 0x000000000000094d */ /* 0x014fea0003800000 */
[----:B------:R-:W-:Y:S05]  /*55b0*/  BRA `(.L_x_104) ;  /* 0xfffffffc00e87947 */ /* 0x000fea000383ffff */
.L_x_89:
[----:B------:R-:W-:-:S06]  /*55c0*/  UISETP.GE.AND UP1, UPT, UR10, 0x4, UPT ;  /* 0x000000040a00788c */ /* 0x000fcc000bf26270 */
[----:B------:R-:W-:-:S13]  /*55d0*/  PLOP3.LUT P0, PT, PT, PT, UP1, 0x80, 0x8 ;  /* 0x000000000008781c */ /* 0x000fda0003f0f018 */
[----:B------:R-:W-:Y:S05]  /*55e0*/  @!P0 EXIT ;  /* 0x000000000000894d */ /* 0x000fea0003800000 */
[----:B------:R-:W-:Y:S01]  /*55f0*/  BAR.SYNC.DEFER_BLOCKING 0x6, 0xa0 ;  /* 0x0182800000007b1d */ /* 0x000fe20000010000 */
[C---:B------:R-:W-:Y:S01]  /*5600*/  IMAD.SHL.U32 R3, R113.reuse, 0x20, RZ ;  /* 0x0000002071037824 */ /* 0x040fe200078e00ff */
[C---:B------:R-:W-:Y:S01]  /*5610*/  SHF.L.U32 R85, R113.reuse, 0x10, RZ ;  /* 0x0000001071557819 */ /* 0x040fe200000006ff */
[----:B------:R-:W-:Y:S01]  /*5620*/  IMAD.SHL.U32 R112, R113, 0x4, RZ ;  /* 0x0000000471707824 */ /* 0x000fe200078e00ff */
[----:B------:R-:W-:Y:S01]  /*5630*/  LOP3.LUT R110, R2, 0x20, R113, 0xf8, !PT ;  /* 0x00000020026e7812 */ /* 0x000fe200078ef871 */
[----:B------:R-:W-:Y:S01]  /*5640*/  IMAD.SHL.U32 R4, R99, 0x400, RZ ;  /* 0x0000040063047824 */ /* 0x000fe200078e00ff */
[----:B------:R-:W-:Y:S02]  /*5650*/  UMOV UR44, 0x400 ;  /* 0x00000400002c7882 */ /* 0x000fe40000000000 */
[----:B------:R-:W1:Y:S01]  /*5660*/  LDC R103, c[0x0][0x370] ;  /* 0x0000dc00ff677b82 */ /* 0x000e620000000800 */
[----:B------:R-:W-:Y:S01]  /*5670*/  ULEA UR44, UR45, UR44, 0x18 ;  /* 0x0000002c2d2c7291 */ /* 0x000fe2000f8ec0ff */
[----:B------:R-:W-:Y:S01]  /*5680*/  LOP3.LUT R6, R3, 0xc0, RZ, 0xc0, !PT ;  /* 0x000000c003067812 */ /* 0x000fe200078ec0ff */
[----:B------:R-:W-:Y:S01]  /*5690*/  IMAD.SHL.U32 R5, R99, 0x200000, RZ ;  /* 0x0020000063057824 */ /* 0x000fe200078e00ff */
[----:B------:R-:W-:Y:S01]  /*56a0*/  LOP3.LUT R3, R3, 0xb20, RZ, 0xc0, !PT ;  /* 0x00000b2003037812 */ /* 0x000fe200078ec0ff */
[----:B------:R-:W-:Y:S01]  /*56b0*/  UIADD3 UR4, UPT, UPT, UR44, 0x200, URZ ;  /* 0x000002002c047890 */ /* 0x000fe2000fffe0ff */
[----:B------:R-:W-:Y:S01]  /*56c0*/  LOP3.LUT R112, R6, 0x18, R112, 0xf8, !PT ;  /* 0x0000001806707812 */ /* 0x000fe200078ef870 */
[----:B------:R-:W-:Y:S01]  /*56d0*/  IMAD.SHL.U32 R111, R113, 0x2, RZ ;  /* 0x00000002716f7824 */ /* 0x000fe200078e00ff */
[----:B------:R-:W2:Y:S01]  /*56e0*/  LDC R44, c[0x0][0xb0c] ;  /* 0x0002c300ff2c7b82 */ /* 0x000ea20000000800 */
[----:B------:R-:W-:Y:S01]  /*56f0*/  LOP3.LUT R3, R3, 0x400, R4, 0xf8, !PT ;  /* 0x0000040003037812 */ /* 0x000fe200078ef804 */
[----:B------:R-:W-:Y:S01]  /*5700*/  HFMA2 R107, -RZ, RZ, 0, 5.9604644775390625e-08 ;  /* 0x00000001ff6b7431 */ /* 0x000fe200000001ff */
[----:B------:R-:W-:Y:S01]  /*5710*/  LOP3.LUT R5, R5, 0x200000, RZ, 0xc0, !PT ;  /* 0x0020000005057812 */ /* 0x000fe200078ec0ff */
[----:B------:R-:W-:Y:S01]  /*5720*/  IMAD.U32 R101, RZ, RZ, UR4 ;  /* 0x00000004ff657e24 */ /* 0x000fe2000f8e00ff */
[----:B------:R-:W-:Y:S01]  /*5730*/  LOP3.LUT R112, R3, R112, RZ, 0xfc, !PT ;  /* 0x0000007003707212 */ /* 0x000fe200078efcff */
[----:B------:R-:W-:Y:S01]  /*5740*/  IMAD.MOV.U32 R84, RZ, RZ, RZ ;  /* 0x000000ffff547224 */ /* 0x000fe200078e00ff */
[C---:B------:R-:W-:Y:S01]  /*5750*/  LOP3.LUT R114, R113.reuse, 0x60, RZ, 0xc0, !PT ;  /* 0x0000006071727812 */ /* 0x040fe200078ec0ff */
[----:B------:R-:W3:Y:S01]  /*5760*/  LDC R100, c[0x0][0xb20] ;  /* 0x0002c800ff647b82 */ /* 0x000ee20000000800 */
[----:B------:R-:W4:Y:S01]  /*5770*/  LDS R0, [UR44+0x180] ;  /* 0x0001802cff007984 */ /* 0x000f220008000800 */
[----:B------:R-:W-:Y:S01]  /*5780*/  LOP3.LUT R109, R113, 0x2, RZ, 0xc0, !PT ;  /* 0x00000002716d7812 */ /* 0x000fe200078ec0ff */
[----:B------:R-:W-:Y:S01]  /*5790*/  IMAD R112, R112, 0x2, R101 ;  /* 0x0000000270707824 */ /* 0x000fe200078e0265 */
[----:B------:R-:W-:Y:S01]  /*57a0*/  LOP3.LUT R85, R5, 0x400000, R85, 0xf8, !PT ;  /* 0x0040000005557812 */ /* 0x000fe200078ef855 */
[----:B------:R-:W-:Y:S01]  /*57b0*/  IMAD.MOV.U32 R106, RZ, RZ, RZ ;  /* 0x000000ffff6a7224 */ /* 0x000fe200078e00ff */
[----:B------:R-:W-:Y:S01]  /*57c0*/  LOP3.LUT R113, R113, 0x4, RZ, 0xc0, !PT ;  /* 0x0000000471717812 */ /* 0x000fe200078ec0ff */
[----:B------:R-:W-:Y:S01]  /*57d0*/  IMAD.MOV.U32 R105, RZ, RZ, RZ ;  /* 0x000000ffff697224 */ /* 0x000fe200078e00ff */
[----:B------:R-:W1:Y:S01]  /*57e0*/  LDC R43, c[0x0][0xb30] ;  /* 0x0002cc00ff2b7b82 */ /* 0x000e620000000800 */
[----:B------:R-:W-:Y:S01]  /*57f0*/  MOV R116, RZ ;  /* 0x000000ff00747202 */ /* 0x000fe20000000f00 */
[--C-:B------:R-:W-:Y:S01]  /*5800*/  IMAD R109, R109, -0x10, R112.reuse ;  /* 0xfffffff06d6d7824 */ /* 0x100fe200078e0270 */
[----:B------:R-:W-:Y:S01]  /*5810*/  LOP3.LUT R111, R111, 0x80, RZ, 0xc0, !PT ;  /* 0x000000806f6f7812 */ /* 0x000fe200078ec0ff */
[----:B------:R-:W-:Y:S01]  /*5820*/  IMAD R108, R113, -0x10, R112 ;  /* 0xfffffff0716c7824 */ /* 0x000fe200078e0270 */
[----:B------:R-:W1:Y:S03]  /*5830*/  LDCU.64 UR54, c[0x0][0x348] ;  /* 0x00006900ff3677ac */ /* 0x000e660008000a00 */
[----:B------:R-:W1:Y:S01]  /*5840*/  LDC.64 R94, c[0x0][0xb10] ;  /* 0x0002c400ff5e7b82 */ /* 0x000e620000000a00 */
[----:B------:R-:W1:Y:S01]  /*5850*/  LDCU UR49, c[0x0][0x388] ;  /* 0x00007100ff3177ac */ /* 0x000e620008000800 */
[----:B------:R-:W1:Y:S06]  /*5860*/  LDCU UR48, c[0x0][0x384] ;  /* 0x00007080ff3077ac */ /* 0x000e6c0008000800 */
[----:B------:R-:W1:Y:S01]  /*5870*/  LDC.64 R38, c[0x0][0xb18] ;  /* 0x0002c600ff267b82 */ /* 0x000e620000000a00 */
[----:B------:R-:W1:Y:S01]  /*5880*/  LDCU.64 UR40, c[0x0][0x888] ;  /* 0x00011100ff2877ac */ /* 0x000e620008000a00 */
[----:B------:R-:W1:Y:S06]  /*5890*/  LDCU.64 UR42, c[0x0][0x8c0] ;  /* 0x00011800ff2a77ac */ /* 0x000e6c0008000a00 */
[----:B------:R-:W1:Y:S01]  /*58a0*/  LDC.64 R90, c[0x0][0x888] ;  /* 0x00022200ff5a7b82 */ /* 0x000e620000000a00 */
[----:B------:R-:W-:Y:S01]  /*58b0*/  UMOV UR50, URZ ;  /* 0x000000ff00327c82 */ /* 0x000fe20008000000 */
[----:B------:R-:W-:-:S06]  /*58c0*/  UMOV UR51, URZ ;  /* 0x000000ff00337c82 */ /* 0x000fcc0008000000 */
[----:B------:R-:W1:Y:S01]  /*58d0*/  LDC.64 R36, c[0x0][0xb28] ;  /* 0x0002ca00ff247b82 */ /* 0x000e620000000a00 */
[----:B----4-:R-:W-:-:S07]  /*58e0*/  IMAD.IADD R85, R0, 0x1, R85 ;  /* 0x0000000100557824 */ /* 0x010fce00078e0255 */
[----:B------:R-:W4:Y:S08]  /*58f0*/  LDC.64 R92, c[0x0][0x890] ;  /* 0x00022400ff5c7b82 */ /* 0x000f300000000a00 */
[----:B------:R-:W1:Y:S08]  /*5900*/  LDC.64 R88, c[0x0][0x8b0] ;  /* 0x00022c00ff587b82 */ /* 0x000e700000000a00 */
[----:B------:R-:W1:Y:S08]  /*5910*/  LDC.64 R86, c[0x0][0x8a8] ;  /* 0x00022a00ff567b82 */ /* 0x000e700000000a00 */
[----:B------:R-:W1:Y:S08]  /*5920*/  LDC.64 R40, c[0x0][0x8d0] ;  /* 0x00023400ff287b82 */ /* 0x000e700000000a00 */
[----:B--23--:R-:W1:Y:S02]  /*5930*/  LDC R102, c[0x0][0x374] ;  /* 0x0000dd00ff667b82 */ /* 0x00ce640000000800 */
.L_x_149:
[C---:B------:R-:W-:Y:S02]  /*5940*/  LEA R0, R116.reuse, UR44, 0x3 ;  /* 0x0000002c74007c11 */ /* 0x040fe4000f8e18ff */
[----:B------:R-:W-:Y:S02]  /*5950*/  SHF.L.U32 R2, R105, 0x1f, RZ ;  /* 0x0000001f69027819 */ /* 0x000fe400000006ff */
[----:B-1----:R-:W-:Y:S02]  /*5960*/  LEA R16, R116, UR44, 0x4 ;  /* 0x0000002c74107c11 */ /* 0x002fe4000f8e20ff */
[----:B--2---:R-:W2:Y:S02]  /*5970*/  SYNCS.PHASECHK.TRANS64.TRYWAIT P0, [R0+URZ+0xd0], R2 ;  /* 0x0000d002000075a7 */ /* 0x004ea400080011ff */
[----:B--2---:R-:W-:Y:S05]  /*5980*/  @!P0 BRA `(.L_x_105) ;  /* 0x0000004c00c48947 */ /* 0x004fea0003800000 */
.L_x_208:
[----:B------:R-:W3:Y:S01]  /*5990*/  LDC.64 R10, c[0x0][0xb10] ;  /* 0x0002c400ff0a7b82 */ /* 0x000ee20000000a00 */
[----:B------:R-:W4:Y:S01]  /*59a0*/  LDS.128 R16, [R16+0x160] ;  /* 0x0001600010107984 */ /* 0x000f220000000c00 */
[----:B-1----:R-:W-:Y:S01]  /*59b0*/  ISETP.NE.AND P1, PT, R43, 0x1, PT ;  /* 0x000000012b00780c */ /* 0x002fe20003f25270 */
[----:B--2---:R-:W-:Y:S01]  /*59c0*/  VIADD R0, R0, 0xe0 ;  /* 0x000000e000007836 */ /* 0x004fe20000000000 */
[----:B------:R-:W-:Y:S04]  /*59d0*/  ISETP.GE.AND P0, PT, R42, 0x1, PT ;  /* 0x000000012a00780c */ /* 0x000fe80003f06270 */
[----:B------:R-:W1:Y:S01]  /*59e0*/  LDC.64 R8, c[0x0][0xb18] ;  /* 0x0002c600ff087b82 */ /* 0x000e620000000a00 */
[----:B------:R-:W-:Y:S01]  /*59f0*/  PRMT R0, RZ, 0x654, R0 ;  /* 0x00000654ff007816 */ /* 0x000fe20000000000 */
[----:B------:R-:W-:Y:S01]  /*5a00*/  @!PT LDS RZ, [RZ] ;  /* 0x00000000fffff984 */ /* 0x000fe20000000800 */
[----:B------:R-:W-:Y:S01]  /*5a10*/  @!PT LDS RZ, [RZ] ;  /* 0x00000000fffff984 */ /* 0x000fe20000000800 */
[----:B------:R-:W-:Y:S01]  /*5a20*/  @!PT LDS RZ, [RZ] ;  /* 0x00000000fffff984 */ /* 0x000fe20000000800 */
[----:B------:R-:W-:Y:S01]  /*5a30*/  @!PT LDS RZ, [RZ] ;  /* 0x00000000fffff984 */ /* 0x000fe20000000800 */
[----:B------:R2:W-:Y:S06]  /*5a40*/  MEMBAR.ALL.CTA ;  /* 0x0000000000007992 */ /* 0x0005ec0000008000 */
[----:B--2---:R-:W2:Y:S01]  /*5a50*/  FENCE.VIEW.ASYNC.S ;  /* 0x00000000000073c6 */ /* 0x004ea20000000000 */
[----:B------:R-:W1:Y:S08]  /*5a60*/  @!P1 LDC R12, c[0x0][0xb20] ;  /* 0x0002c800ff0c9b82 */ /* 0x000e700000000800 */
[----:B------:R-:W1:Y:S01]  /*5a70*/  @!P1 LDC R7, c[0x0][0xb0c] ;  /* 0x0002c300ff079b82 */ /* 0x000e620000000800 */
[----:B--2---:R2:W-:Y:S01]  /*5a80*/  SYNCS.ARRIVE.TRANS64.RED.A1T0 RZ, [R0+URZ], RZ ;  /* 0x000000ff00ff79a7 */ /* 0x0045e200081004ff */
[----:B----4-:R-:W-:Y:S04]  /*5a90*/  LOP3.LUT P4, RZ, R18, 0x1, RZ, 0xc0, !PT ;  /* 0x0000000112ff7812 */ /* 0x010fe8000788c0ff */
[----:B------:R-:W-:Y:S09]  /*5aa0*/  P2R R115, PR, RZ, 0x10 ;  /* 0x00000010ff737803 */ /* 0x000ff20000000000 */
[----:B------:R-:W-:Y:S02]  /*5ab0*/  @P4 MOV R46, R16 ;  /* 0x00000010002e4202 */ /* 0x000fe40000000f00 */
[----:B------:R-:W-:Y:S01]  /*5ac0*/  @P4 LOP3.LUT R45, R17, 0xffff, RZ, 0xc0, !PT ;  /* 0x0000ffff112d4812 */ /* 0x000fe200078ec0ff */
[----:B--23--:R-:W-:Y:S06]  /*5ad0*/  @!P0 BRA `(.L_x_106) ;  /* 0x0000000000a48947 */ /* 0x00cfec0003800000 */
[-C--:B------:R-:W-:Y:S01]  /*5ae0*/  IMAD.HI.U32 R0, R102, R39.reuse, RZ ;  /* 0x0000002766007227 */ /* 0x080fe200078e00ff */
[----:B------:R-:W-:Y:S02]  /*5af0*/  ISETP.NE.AND P0, PT, R38, 0x1, PT ;  /* 0x000000012600780c */ /* 0x000fe40003f05270 */
[----:B------:R-:W-:Y:S01]  /*5b00*/  ISETP.NE.AND P2, PT, R42, 0x1, PT ;  /* 0x000000012a00780c */ /* 0x000fe20003f45270 */
[----:B------:R-:W-:Y:S01]  /*5b10*/  IMAD.HI.U32 R4, R103, R94, RZ ;  /* 0x0000005e67047227 */ /* 0x000fe200078e00ff */
[----:B------:R-:W-:Y:S02]  /*5b20*/  SHF.R.U32.HI R0, RZ, R100, R0 ;  /* 0x00000064ff007219 */ /* 0x000fe40000011600 */
[----:B------:R-:W-:Y:S01]  /*5b30*/  ISETP.NE.AND P3, PT, R44, 0x1, PT ;  /* 0x000000012c00780c */ /* 0x000fe20003f65270 */
[----:B------:R-:W-:Y:S01]  /*5b40*/  IMAD.HI.U32 R6, R45, R39, RZ ;  /* 0x000000272d067227 */ /* 0x000fe200078e00ff */
[-C--:B------:R-:W-:Y:S02]  /*5b50*/  SHF.R.U32.HI R4, RZ, R95.reuse, R4 ;  /* 0x0000005fff047219 */ /* 0x080fe40000011604 */
        /* <DEDUP_REMOVED lines=14> */
[C---:B------:R-:W-:Y:S03]  /*5c40*/  IMAD.HI.U32 R0, R3.reuse, R36, RZ ;  /* 0x0000002403007227 */ /* 0x040fe600078e00ff */
[C---:B------:R-:W-:Y:S02]  /*5c50*/  ISETP.GE.OR P0, PT, R2.reuse, R5, P0 ;  /* 0x000000050200720c */ /* 0x040fe40000706670 */
[----:B------:R-:W-:Y:S04]  /*5c60*/  SHF.R.U32.HI R0, RZ, R37, R0 ;  /* 0x00000025ff007219 */ /* 0x000fe80000011600 */
[C---:B------:R-:W-:Y:S05]  /*5c70*/  SEL R6, R3.reuse, R0, !P2 ;  /* 0x0000000003067207 */ /* 0x040fea0005000000 */
        /* <DEDUP_REMOVED lines=14> */
[----:B------:R-:W-:Y:S07]  /*5d60*/  IMAD R45, R3, R38, R45 ;  /* 0x00000026032d7224 */ /* 0x000fee00078e022d */
.L_x_106:
[----:B-1----:R-:W-:Y:S01]  /*5d70*/  @!P1 ISETP.NE.AND P0, PT, R8, 0x1, PT ;  /* 0x000000010800980c */ /* 0x002fe20003f05270 */
[----:B------:R-:W-:Y:S01]  /*5d80*/  @!P1 IMAD.HI.U32 R2, R45, R9, RZ ;  /* 0x000000092d029227 */ /* 0x000fe200078e00ff */
[----:B------:R-:W-:Y:S01]  /*5d90*/  R2UR UR38, R14 ;  /* 0x000000000e2672ca */ /* 0x000fe200000e0000 */
[----:B------:R-:W-:Y:S01]  /*5da0*/  BSSY.RECONVERGENT B6, `(.L_x_107) ;  /* 0x0000031000067945 */ /* 0x000fe20003800200 */
[----:B------:R-:W-:Y:S01]  /*5db0*/  R2UR UR37, R15 ;  /* 0x000000000f2572ca */ /* 0x000fe200000e0000 */
[----:B------:R-:W-:Y:S01]  /*5dc0*/  @!P1 IMAD.HI.U32 R0, R46, R10, RZ ;  /* 0x0000000a2e009227 */ /* 0x000fe200078e00ff */
[----:B------:R-:W-:Y:S02]  /*5dd0*/  @!P1 SHF.R.U32.HI R2, RZ, R12, R2 ;  /* 0x0000000cff029219 */ /* 0x000fe40000011602 */
[----:B------:R-:W-:Y:S01]  /*5de0*/  @!P1 ISETP.NE.AND P2, PT, R7, 0x1, PT ;  /* 0x000000010700980c */ /* 0x000fe20003f45270 */
[----:B------:R-:W-:Y:S01]  /*5df0*/  VIADD R116, R116, 0x1 ;  /* 0x0000000174747836 */ /* 0x000fe20000000000 */
[----:B------:R-:W-:Y:S02]  /*5e00*/  @!P1 SEL R2, R45, R2, !P0 ;  /* 0x000000022d029207 */ /* 0x000fe40004000000 */
[----:B------:R-:W-:Y:S02]  /*5e10*/  @!P1 SHF.R.U32.HI R0, RZ, R11, R0 ;  /* 0x0000000bff009219 */ /* 0x000fe40000011600 */
[----:B------:R-:W-:Y:S01]  /*5e20*/  LOP3.LUT P0, RZ, R101, 0x1b0, RZ, 0xc0, !PT ;  /* 0x000001b065ff7812 */ /* 0x000fe2000780c0ff */
[----:B------:R-:W-:Y:S01]  /*5e30*/  USHF.L.U32 UR38, UR38, 0x6, URZ ;  /* 0x0000000626267899 */ /* 0x000fe200080006ff */
[----:B------:R-:W-:Y:S01]  /*5e40*/  @!P1 SEL R3, R46, R0, !P2 ;  /* 0x000000002e039207 */ /* 0x000fe20005000000 */
[----:B------:R-:W-:Y:S01]  /*5e50*/  USHF.L.U32 UR37, UR37, 0x8, URZ ;  /* 0x0000000825257899 */ /* 0x000fe200080006ff */
[----:B------:R-:W-:Y:S03]  /*5e60*/  @P4 SHF.R.U32.HI R104, RZ, 0x10, R17 ;  /* 0x00000010ff684819 */ /* 0x000fe60000011611 */
[----:B------:R-:W-:Y:S02]  /*5e70*/  @!P1 IMAD.IADD R0, R2, 0x1, -R3 ;  /* 0x0000000102009824 */ /* 0x000fe400078e0a03 */
[----:B------:R-:W-:Y:S02]  /*5e80*/  @!P1 IMAD.IADD R2, R3, 0x1, -R2 ;  /* 0x0000000103029824 */ /* 0x000fe400078e0a02 */
[----:B------:R-:W-:Y:S02]  /*5e90*/  @!P1 IMAD R46, R0, R7, R46 ;  /* 0x00000007002e9224 */ /* 0x000fe400078e022e */
[----:B------:R-:W-:Y:S01]  /*5ea0*/  @!P1 IMAD R45, R2, R8, R45 ;  /* 0x00000008022d9224 */ /* 0x000fe200078e022d */
[----:B------:R-:W-:Y:S06]  /*5eb0*/  @!P0 BRA `(.L_x_108) ;  /* 0x00000000007c8947 */ /* 0x000fec0003800000 */
[----:B------:R-:W1:Y:S01]  /*5ec0*/  LDCU.64 UR8, c[0x4][0x80] ;  /* 0x01001000ff0877ac */ /* 0x000e620008000a00 */
[----:B------:R-:W-:Y:S01]  /*5ed0*/  MOV R2, 0x0 ;  /* 0x0000000000027802 */ /* 0x000fe20000000f00 */
[----:B------:R-:W-:Y:S02]  /*5ee0*/  HFMA2 R12, -RZ, RZ, 0, 5.9604644775390625e-08 ;  /* 0x00000001ff0c7431 */ /* 0x000fe400000001ff */
[----:B------:R-:W-:Y:S01]  /*5ef0*/  IMAD.MOV.U32 R8, RZ, RZ, 0x70 ;  /* 0x00000070ff087424 */ /* 0x000fe200078e00ff */
[----:B------:R2:W3:Y:S01]  /*5f00*/  LDC.64 R14, c[0x4][R2] ;  /* 0x01000000020e7b82 */ /* 0x0004e20000000a00 */
[----:B------:R-:W4:Y:S01]  /*5f10*/  LDCU.64 UR6, c[0x4][0x88] ;  /* 0x01001100ff0677ac */ /* 0x000f220008000a00 */
[----:B------:R-:W-:Y:S01]  /*5f20*/  IMAD.MOV.U32 R13, RZ, RZ, RZ ;  /* 0x000000ffff0d7224 */ /* 0x000fe200078e00ff */
[----:B------:R-:W2:Y:S01]  /*5f30*/  LDCU.64 UR4, c[0x4][0x8] ;  /* 0x01000100ff0477ac */ /* 0x000ea20008000a00 */
[----:B-1----:R-:W-:Y:S01]  /*5f40*/  MOV R5, UR9 ;  /* 0x0000000900057c02 */ /* 0x002fe20008000f00 */
[----:B------:R-:W-:Y:S01]  /*5f50*/  IMAD.U32 R4, RZ, RZ, UR8 ;  /* 0x00000008ff047e24 */ /* 0x000fe2000f8e00ff */
[----:B----4-:R-:W-:Y:S01]  /*5f60*/  MOV R7, UR7 ;  /* 0x0000000700077c02 */ /* 0x010fe20008000f00 */
[----:B------:R-:W-:Y:S01]  /*5f70*/  IMAD.U32 R6, RZ, RZ, UR6 ;  /* 0x00000006ff067e24 */ /* 0x000fe2000f8e00ff */
[----:B--2---:R-:W-:Y:S01]  /*5f80*/  MOV R11, UR5 ;  /* 0x00000005000b7c02 */ /* 0x004fe20008000f00 */
[----:B------:R-:W-:Y:S02]  /*5f90*/  IMAD.U32 R10, RZ, RZ, UR4 ;  /* 0x00000004ff0a7e24 */ /* 0x000fe4000f8e00ff */
[----:B------:R-:W-:Y:S07]  /*5fa0*/  LEPC R20, `(.L_x_109) ;  /* 0x000000001014794e */ /* 0x000fee0000000000 */
[----:B---3-5:R-:W-:Y:S05]  /*5fb0*/  CALL.ABS.NOINC R14 ;  /* 0x000000000e007343 */ /* 0x028fea0003c00000 */
.L_x_109:
[----:B------:R-:W1:Y:S01]  /*5fc0*/  LDCU.64 UR8, c[0x4][0x80] ;  /* 0x01001000ff0877ac */ /* 0x000e620008000a00 */
[----:B------:R-:W2:Y:S01]  /*5fd0*/  LDC.64 R2, c[0x4][R2] ;  /* 0x0100000002027b82 */ /* 0x000ea20000000a00 */
[----:B------:R-:W-:Y:S02]  /*5fe0*/  HFMA2 R12, -RZ, RZ, 0, 5.9604644775390625e-08 ;  /* 0x00000001ff0c7431 */ /* 0x000fe400000001ff */
[----:B------:R-:W-:Y:S02]  /*5ff0*/  IMAD.MOV.U32 R8, RZ, RZ, 0x70 ;  /* 0x00000070ff087424 */ /* 0x000fe400078e00ff */
[----:B------:R-:W-:Y:S01]  /*6000*/  IMAD.MOV.U32 R13, RZ, RZ, RZ ;  /* 0x000000ffff0d7224 */ /* 0x000fe200078e00ff */
[----:B------:R-:W3:Y:S01]  /*6010*/  LDCU.64 UR6, c[0x4][0x88] ;  /* 0x01001100ff0677ac */ /* 0x000ee20008000a00 */
[----:B------:R-:W4:Y:S01]  /*6020*/  LDCU.64 UR4, c[0x4][0x8] ;  /* 0x01000100ff0477ac */ /* 0x000f220008000a00 */
[----:B-1----:R-:W-:Y:S02]  /*6030*/  MOV R4, UR8 ;  /* 0x0000000800047c02 */ /* 0x002fe40008000f00 */
[----:B------:R-:W-:Y:S02]  /*6040*/  MOV R5, UR9 ;  /* 0x0000000900057c02 */ /* 0x000fe40008000f00 */
[----:B---3--:R-:W-:Y:S01]  /*6050*/  MOV R7, UR7 ;  /* 0x0000000700077c02 */ /* 0x008fe20008000f00 */
[----:B------:R-:W-:Y:S01]  /*6060*/  IMAD.U32 R6, RZ, RZ, UR6 ;  /* 0x00000006ff067e24 */ /* 0x000fe2000f8e00ff */
[----:B----4-:R-:W-:Y:S01]  /*6070*/  MOV R11, UR5 ;  /* 0x00000005000b7c02 */ /* 0x010fe20008000f00 */
[----:B------:R-:W-:Y:S02]  /*6080*/  IMAD.U32 R10, RZ, RZ, UR4 ;  /* 0x00000004ff0a7e24 */ /* 0x000fe4000f8e00ff */
[----:B------:R-:W-:Y:S07]  /*6090*/  LEPC R20, `(.L_x_108) ;  /* 0x000000001014794e */ /* 0x000fee0000000000 */
[----:B--2---:R-:W-:Y:S05]  /*60a0*/  CALL.ABS.NOINC R2 ;  /* 0x0000000002007343 */ /* 0x004fea0003c00000 */
.L_x_108:
[----:B------:R-:W-:Y:S05]  /*60b0*/  BSYNC.RECONVERGENT B6 ;  /* 0x0000000000067941 */ /* 0x000fea0003800200 */
.L_x_107:
[----:B------:R-:W-:Y:S02]  /*60c0*/  ISETP.NE.U32.AND P0, PT, RZ, UR40, PT ;  /* 0x00000028ff007c0c */ /* 0x000fe4000bf05070 */
[C---:B------:R-:W-:Y:S02]  /*60d0*/  ISETP.NE.U32.AND P1, PT, R92.reuse, RZ, PT ;  /* 0x000000ff5c00720c */ /* 0x040fe40003f25070 */
[----:B------:R-:W-:Y:S02]  /*60e0*/  ISETP.NE.U32.AND P4, PT, R92, RZ, PT ;  /* 0x000000ff5c00720c */ /* 0x000fe40003f85070 */
[----:B------:R-:W-:Y:S02]  /*60f0*/  ISETP.NE.AND.EX P0, PT, RZ, UR41, PT, P0 ;  /* 0x00000029ff007c0c */ /* 0x000fe4000bf05300 */
[C---:B------:R-:W-:Y:S02]  /*6100*/  ISETP.NE.AND.EX P1, PT, R93.reuse, RZ, PT, P1 ;  /* 0x000000ff5d00720c */ /* 0x040fe40003f25310 */
[----:B------:R-:W-:Y:S02]  /*6110*/  ISETP.NE.AND.EX P4, PT, R93, RZ, P0, P4 ;  /* 0x000000ff5d00720c */ /* 0x000fe40000785340 */
[----:B------:R-:W-:Y:S02]  /*6120*/  ISETP.NE.U32.AND P5, PT, R88, RZ, PT ;  /* 0x000000ff5800720c */ /* 0x000fe40003fa5070 */
[----:B------:R-:W-:Y:S02]  /*6130*/  ISETP.NE.U32.AND P3, PT, RZ, UR40, PT ;  /* 0x00000028ff007c0c */ /* 0x000fe4000bf65070 */
[----:B------:R-:W-:Y:S02]  /*6140*/  PLOP3.LUT P2, PT, PT, PT, PT, 0x8, 0x80 ;  /* 0x000000000080781c */ /* 0x000fe40003f4e170 */
[----:B------:R-:W-:Y:S02]  /*6150*/  ISETP.NE.AND.EX P5, PT, R89, RZ, PT, P5 ;  /* 0x000000ff5900720c */ /* 0x000fe40003fa5350 */
[----:B------:R-:W-:Y:S03]  /*6160*/  ISETP.NE.AND.EX P3, PT, RZ, UR41, PT, P3 ;  /* 0x00000029ff007c0c */ /* 0x000fe6000bf65330 */
[----:B------:R-:W-:Y:S01]  /*6170*/  @!P4 PLOP3.LUT P2, PT, P1, PT, PT, 0x80, 0x8 ;  /* 0x000000000008c81c */ /* 0x000fe20000f4f070 */
[----:B------:R-:W-:Y:S01]  /*6180*/  @!UPT UIADD3 URZ, UPT, UPT, URZ, URZ, URZ ;  /* 0x000000fffffff290 */ /* 0x000fe2000fffe0ff */
[----:B------:R-:W-:Y:S11]  /*6190*/  @!P1 BRA `(.L_x_110) ;  /* 0x00000000002c9947 */ /* 0x000ff60003800000 */
[----:B------:R-:W-:Y:S01]  /*61a0*/  ISETP.NE.U32.AND P0, PT, R90, RZ, PT ;  /* 0x000000ff5a00720c */ /* 0x000fe20003f05070 */
[----:B------:R-:W-:Y:S03]  /*61b0*/  IMAD.MOV.U32 R98, RZ, RZ, 0x1 ;  /* 0x00000001ff627424 */ /* 0x000fe600078e00ff */
[----:B------:R-:W-:Y:S11]  /*61c0*/  ISETP.NE.AND.EX P0, PT, R91, RZ, PT, P0 ;  /* 0x000000ff5b00720c */ /* 0x000ff60003f05300 */
[----:B------:R-:W-:Y:S02]  /*61d0*/  @!UPT UIADD3 URZ, UPT, UPT, URZ, URZ, URZ ;  /* 0x000000fffffff290 */ /* 0x000fe4000fffe0ff */
[----:B------:R-:W1:Y:S01]  /*61e0*/  @P0 LDC.64 R2, c[0x0][0x888] ;  /* 0x00022200ff020b82 */ /* 0x000e620000000a00 */
[----:B------:R-:W-:Y:S04]  /*61f0*/  @P0 IMAD R0, R92, UR52, RZ ;  /* 0x000000345c000c24 */ /* 0x000fe8000f8e02ff */
[----:B-1----:R-:W-:Y:S04]  /*6200*/  @P0 IMAD.WIDE R2, R0, 0x4, R2 ;  /* 0x0000000400020825 */ /* 0x002fe800078e0202 */
[----:B------:R-:W-:Y:S01]  /*6210*/  HFMA2 R0, -RZ, RZ, 0, 5.9604644775390625e-08 ;  /* 0x00000001ff007431 */ /* 0x000fe200000001ff */
[----:B-----5:R1:W5:Y:S04]  /*6220*/  @P0 LDG.E R49, desc[UR46][R2.64] ;  /* 0x0000002e02310981 */ /* 0x020368000c1e1900 */
[----:B------:R-:W-:Y:S01]  /*6230*/  @!P0 PRMT R98, R0, 0x7610, R98 ;  /* 0x0000761000628816 */ /* 0x000fe20000000062 */
[----:B-1----:R-:W2:Y:S06]  /*6240*/  @!P0 LDC R49, c[0x0][0x880] ;  /* 0x00022000ff318b82 */ /* 0x002eac0000000800 */
.L_x_110:
[----:B------:R-:W-:Y:S05]  /*6250*/  @!P5 BRA `(.L_x_111) ;  /* 0x000000000020d947 */ /* 0x000fea0003800000 */
[----:B------:R-:W-:Y:S04]  /*6260*/  ISETP.NE.U32.AND P0, PT, R86, RZ, PT ;  /* 0x000000ff5600720c */ /* 0x000fe80003f05070 */
[----:B------:R-:W-:Y:S11]  /*6270*/  ISETP.NE.AND.EX P0, PT, R87, RZ, PT, P0 ;  /* 0x000000ff5700720c */ /* 0x000ff60003f05300 */
[----:B------:R-:W-:Y:S02]  /*6280*/  @!UPT UIADD3 URZ, UPT, UPT, URZ, URZ, URZ ;  /* 0x000000fffffff290 */ /* 0x000fe4000fffe0ff */
[----:B------:R-:W1:Y:S01]  /*6290*/  @P0 LDC.64 R2, c[0x0][0x8a8] ;  /* 0x00022a00ff020b82 */ /* 0x000e620000000a00 */
[----:B------:R-:W-:Y:S04]  /*62a0*/  @P0 IMAD R0, R88, UR52, RZ ;  /* 0x0000003458000c24 */ /* 0x000fe8000f8e02ff */
[----:B-1----:R-:W-:Y:S05]  /*62b0*/  @P0 IMAD.WIDE R2, R0, 0x4, R2 ;  /* 0x0000000400020825 */ /* 0x002fea00078e0202 */
[----:B-----5:R1:W5:Y:S02]  /*62c0*/  @P0 LDG.E R47, desc[UR46][R2.64] ;  /* 0x0000002e022f0981 */ /* 0x020364000c1e1900 */
[----:B-1----:R-:W3:Y:S02]  /*62d0*/  @!P0 LDC R47, c[0x0][0x8a0] ;  /* 0x00022800ff2f8b82 */ /* 0x002ee40000000800 */
.L_x_111:
[----:B--2--5:R-:W-:Y:S01]  /*62e0*/  FSETP.NEU.AND P0, PT, R49, RZ, PT ;  /* 0x000000ff3100720b */ /* 0x024fe20003f0d000 */
[----:B------:R-:W-:Y:S01]  /*62f0*/  USHF.R.S32.HI UR4, URZ, 0x1f, UR52 ;  /* 0x0000001fff047899 */ /* 0x000fe20008011434 */
[----:B------:R-:W-:Y:S01]  /*6300*/  SEL R3, RZ, 0xffffffff, P3 ;  /* 0xffffffffff037807 */ /* 0x000fe20001800000 */
[----:B------:R-:W-:Y:S01]  /*6310*/  IMAD.U32 R0, RZ, RZ, UR38 ;  /* 0x00000026ff007e24 */ /* 0x000fe2000f8e00ff */
[----:B------:R-:W-:Y:S01]  /*6320*/  @!P4 LOP3.LUT P3, RZ, R98, 0xff, RZ, 0xc0, !PT ;  /* 0x000000ff62ffc812 */ /* 0x000fe2000786c0ff */
[----:B------:R-:W1:Y:S01]  /*6330*/  LDCU UR5, c[0x0][0x8c8] ;  /* 0x00011900ff0577ac */ /* 0x000e620008000800 */
[----:B------:R-:W-:Y:S02]  /*6340*/  @!P4 SEL R2, RZ, 0xffffffff, P0 ;  /* 0xffffffffff02c807 */ /* 0x000fe40000000000 */
[----:B------:R-:W-:Y:S01]  /*6350*/  IADD3 R6, P5, PT, R110, UR38, RZ ;  /* 0x000000266e067c10 */ /* 0x000fe2000ffbe0ff */
[----:B------:R-:W-:Y:S01]  /*6360*/  UISETP.NE.U32.AND UP0, UPT, UR42, URZ, UPT ;  /* 0x000000ff2a00728c */ /* 0x000fe2000bf05070 */
[----:B------:R-:W-:Y:S02]  /*6370*/  @P2 SEL R2, R3, R2, !P3 ;  /* 0x0000000203022207 */ /* 0x000fe40005800000 */
[----:B------:R-:W-:Y:S01]  /*6380*/  LEA.HI.X.SX32 R7, R0, RZ, 0x1, P5 ;  /* 0x000000ff00077211 */ /* 0x000fe200028f0eff */
[----:B------:R-:W-:Y:S01]  /*6390*/  IMAD R0, R40, UR4, RZ ;  /* 0x0000000428007c24 */ /* 0x000fe2000f8e02ff */
[----:B------:R-:W-:Y:S01]  /*63a0*/  @!P4 LOP3.LUT R2, R2, 0x1, RZ, 0xc0, !PT ;  /* 0x000000010202c812 */ /* 0x000fe200078ec0ff */
[----:B------:R-:W-:Y:S01]  /*63b0*/  UISETP.NE.AND.EX UP0, UPT, UR43, URZ, UPT, UP0 ;  /* 0x000000ff2b00728c */ /* 0x000fe2000bf05300 */
[----:B------:R-:W-:Y:S01]  /*63c0*/  LOP3.LUT R107, R107, 0x1, RZ, 0x3c, !PT ;  /* 0x000000016b6b7812 */ /* 0x000fe200078e3cff */
[----:B------:R-:W-:Y:S01]  /*63d0*/  IMAD R0, R41, UR52, R0 ;  /* 0x0000003429007c24 */ /* 0x000fe2000f8e0200 */
[----:B------:R-:W-:Y:S01]  /*63e0*/  ISETP.NE.U32.OR P6, PT, R2, 0x1, P4 ;  /* 0x000000010200780c */ /* 0x000fe200027c5470 */
[----:B------:R-:W-:Y:S03]  /*63f0*/  IMAD.WIDE.U32 R6, R40, UR52, R6 ;  /* 0x0000003428067c25 */ /* 0x000fe6000f8e0006 */
[----:B------:R-:W-:Y:S01]  /*6400*/  P2R R117, PR, RZ, 0x40 ;  /* 0x00000040ff757803 */ /* 0x000fe20000000000 */
[----:B------:R-:W-:Y:S01]  /*6410*/  IMAD.IADD R0, R7, 0x1, R0 ;  /* 0x0000000107007824 */ /* 0x000fe200078e0200 */
[C---:B------:R-:W-:Y:S01]  /*6420*/  LEA R4, P2, R6.reuse, UR42, 0x1 ;  /* 0x0000002a06047c11 */ /* 0x040fe2000f8408ff */
[----:B-1----:R-:W-:Y:S03]  /*6430*/  IMAD.U32 R2, RZ, RZ, UR5 ;  /* 0x00000005ff027e24 */ /* 0x002fe6000f8e00ff */
[----:B------:R-:W-:Y:S03]  /*6440*/  LEA.HI.X R5, R6, UR43, R0, 0x1, P2 ;  /* 0x0000002b06057c11 */ /* 0x000fe600090f0c00 */
[----:B------:R-:W-:Y:S01]  /*6450*/  @P6 SHF.L.U32 R0, R107, 0x1f, RZ ;  /* 0x0000001f6b006819 */ /* 0x000fe200000006ff */
[----:B------:R-:W-:Y:S06]  /*6460*/  BRA.U !UP0, `(.L_x_112) ;  /* 0x0000000108207547 */ /* 0x000fec000b800000 */
[----:B------:R-:W-:Y:S02]  /*6470*/  VIADD R2, R111, UR37 ;  /* 0x000000256f027c36 */ /* 0x000fe40008000000 */
[----:B------:R-:W-:Y:S03]  /*6480*/  VIADD R6, R110, UR38 ;  /* 0x000000266e067c36 */ /* 0x000fe60008000000 */
[----:B------:R-:W-:Y:S02]  /*6490*/  ISETP.GE.AND P2, PT, R2, UR49, PT ;  /* 0x0000003102007c0c */ /* 0x000fe4000bf46270 */
[----:B------:R-:W-:Y:S02]  /*64a0*/  PRMT R2, RZ, 0x7610, R2 ;  /* 0x00007610ff027816 */ /* 0x000fe40000000002 */
[----:B------:R-:W-:Y:S11]  /*64b0*/  ISETP.GE.OR P2, PT, R6, UR48, P2 ;  /* 0x0000003006007c0c */ /* 0x000ff60009746670 */
[----:B------:R-:W-:Y:S02]  /*64c0*/  @!UPT UIADD3 URZ, UPT, UPT, URZ, URZ, URZ ;  /* 0x000000fffffff290 */ /* 0x000fe4000fffe0ff */
[----:B------:R-:W2:Y:S02]  /*64d0*/  @!P2 LDG.E.U16 R2, desc[UR46][R4.64] ;  /* 0x0000002e0402a981 */ /* 0x000ea4000c1e1500 */
[----:B--2---:R-:W-:Y:S07]  /*64e0*/  HADD2.F32 R2, -RZ, R2.H0_H0 ;  /* 0x20000002ff027230 */ /* 0x004fee0000004100 */
.L_x_112:
[----:B------:R1:W2:Y:S01]  /*64f0*/  @P6 SYNCS.PHASECHK.TRANS64.TRYWAIT P3, [UR44+0x80], R0 ;  /* 0x00008000ff0065a7 */ /* 0x0002a2000806112c */
[----:B------:R-:W-:Y:S01]  /*6500*/  LEA R120, R84, UR44, 0x3 ;  /* 0x0000002c54787c11 */ /* 0x000fe2000f8e18ff */
[----:B------:R-:W-:Y:S01]  /*6510*/  BSSY B1, `(.L_x_113) ;  /* 0x000002d000017945 */ /* 0x000fe20003800000 */
[----:B------:R-:W-:Y:S01]  /*6520*/  LOP3.LUT P4, R118, R98, 0xff, RZ, 0xc0, !PT ;  /* 0x000000ff62767812 */ /* 0x000fe2000788c0ff */
[----:B------:R-:W-:Y:S01]  /*6530*/  IMAD.MOV.U32 R61, RZ, RZ, 0x1 ;  /* 0x00000001ff3d7424 */ /* 0x000fe200078e00ff */
[----:B------:R-:W-:Y:S01]  /*6540*/  SEL R4, RZ, 0xffffffff, P0 ;  /* 0xffffffffff047807 */ /* 0x000fe20000000000 */
[----:B------:R-:W-:Y:S01]  /*6550*/  IMAD R51, R84, 0x80, R85 ;  /* 0x0000008054337824 */ /* 0x000fe200078e0255 */
[----:B------:R-:W-:Y:S01]  /*6560*/  CS2R R82, SRZ ;  /* 0x0000000000527805 */ /* 0x000fe2000001ff00 */
[----:B------:R-:W-:Y:S01]  /*6570*/  IMAD R119, R113, -0x10, R109 ;  /* 0xfffffff071777824 */ /* 0x000fe200078e026d */
[----:B------:R-:W-:Y:S01]  /*6580*/  @P1 SEL R4, R3, R4, !P4 ;  /* 0x0000000403041207 */ /* 0x000fe20006000000 */
[----:B------:R-:W-:Y:S01]  /*6590*/  IMAD.MOV.U32 R60, RZ, RZ, RZ ;  /* 0x000000ffff3c7224 */ /* 0x000fe200078e00ff */
[----:B------:R-:W-:Y:S02]  /*65a0*/  CS2R R80, SRZ ;  /* 0x0000000000507805 */ /* 0x000fe4000001ff00 */
[----:B------:R-:W-:Y:S02]  /*65b0*/  CS2R R74, SRZ ;  /* 0x00000000004a7805 */ /* 0x000fe4000001ff00 */
[----:B------:R-:W-:Y:S02]  /*65c0*/  LOP3.LUT R4, R4, 0x1, RZ, 0xc0, !PT ;  /* 0x0000000104047812 */ /* 0x000fe400078ec0ff */
[----:B------:R-:W-:Y:S02]  /*65d0*/  CS2R R72, SRZ ;  /* 0x0000000000487805 */ /* 0x000fe4000001ff00 */
[----:B------:R-:W-:Y:S02]  /*65e0*/  CS2R R66, SRZ ;  /* 0x0000000000427805 */ /* 0x000fe4000001ff00 */
[----:B------:R-:W-:Y:S02]  /*65f0*/  CS2R R64, SRZ ;  /* 0x0000000000407805 */ /* 0x000fe4000001ff00 */
[----:B------:R-:W-:Y:S02]  /*6600*/  ISETP.NE.U32.AND P0, PT, R4, 0x1, PT ;  /* 0x000000010400780c */ /* 0x000fe40003f05070 */
[----:B------:R-:W-:Y:S02]  /*6610*/  CS2R R58, SRZ ;  /* 0x00000000003a7805 */ /* 0x000fe4000001ff00 */
[----:B------:R-:W-:Y:S02]  /*6620*/  CS2R R56, SRZ ;  /* 0x0000000000387805 */ /* 0x000fe4000001ff00 */
[----:B------:R-:W-:Y:S02]  /*6630*/  P2R R62, PR, RZ, 0x1 ;  /* 0x00000001ff3e7803 */ /* 0x000fe40000000000 */
[----:B-1----:R-:W-:Y:S04]  /*6640*/  SHF.L.U32 R0, R106, 0x1f, RZ ;  /* 0x0000001f6a007819 */ /* 0x002fe800000006ff */
[----:B------:R1:W4:Y:S01]  /*6650*/  SYNCS.PHASECHK.TRANS64.TRYWAIT P2, [R120+URZ+0xf0], R0 ;  /* 0x0000f000780075a7 */ /* 0x00032200080411ff */
[----:B--2---:R-:W-:Y:S01]  /*6660*/  @P6 SEL R61, RZ, 0x1, !P3 ;  /* 0x00000001ff3d6807 */ /* 0x004fe20005800000 */
[----:B-1----:R-:W-:Y:S06]  /*6670*/  @!P6 BRA `(.L_x_114) ;  /* 0x000000000058e947 */ /* 0x002fec0003800000 */
[----:B------:R-:W-:Y:S01]  /*6680*/  IMAD.MOV.U32 R83, RZ, RZ, RZ ;  /* 0x000000ffff537224 */ /* 0x000fe200078e00ff */
[----:B------:R-:W-:Y:S01]  /*6690*/  ISETP.NE.AND P0, PT, R61, RZ, PT ;  /* 0x000000ff3d00720c */ /* 0x000fe20003f05270 */
[----:B------:R-:W-:Y:S01]  /*66a0*/  BSSY B0, `(.L_x_115) ;  /* 0x000000c000007945 */ /* 0x000fe20003800000 */
[----:B------:R-:W-:Y:S02]  /*66b0*/  CS2R R58, SRZ ;  /* 0x00000000003a7805 */ /* 0x000fe4000001ff00 */
[----:B------:R-:W-:Y:S02]  /*66c0*/  CS2R R56, SRZ ;  /* 0x0000000000387805 */ /* 0x000fe4000001ff00 */
[----:B------:R-:W-:Y:S02]  /*66d0*/  CS2R R66, SRZ ;  /* 0x0000000000427805 */ /* 0x000fe4000001ff00 */
[----:B------:R-:W-:Y:S02]  /*66e0*/  CS2R R64, SRZ ;  /* 0x0000000000407805 */ /* 0x000fe4000001ff00 */
[----:B------:R-:W-:Y:S02]  /*66f0*/  CS2R R74, SRZ ;  /* 0x00000000004a7805 */ /* 0x000fe4000001ff00 */
[----:B------:R-:W-:Y:S02]  /*6700*/  CS2R R72, SRZ ;  /* 0x0000000000487805 */ /* 0x000fe4000001ff00 */
[----:B------:R-:W-:Y:S01]  /*6710*/  CS2R R80, SRZ ;  /* 0x0000000000507805 */ /* 0x000fe2000001ff00 */
[----:B------:R-:W-:Y:S06]  /*6720*/  @P0 BRA `(.L_x_116) ;  /* 0x00000000000c0947 */ /* 0x000fec0003800000 */
[----:B------:R-:W-:Y:S04]  /*6730*/  SHF.L.U32 R4, R107, 0x1f, RZ ;  /* 0x0000001f6b047819 */ /* 0x000fe800000006ff */
[----:B------:R-:W1:Y:S02]  /*6740*/  SYNCS.PHASECHK.TRANS64.TRYWAIT P0, [UR44+0x80], R4 ;  /* 0x00008004ff0075a7 */ /* 0x000e64000800112c */
[----:B-1----:R-:W-:Y:S05]  /*6750*/  @!P0 BRA `(.L_x_117) ;  /* 0x0000004000648947 */ /* 0x002fea0003800000 */
.L_x_116:
[----:B------:R-:W-:Y:S05]  /*6760*/  BSYNC B0 ;  /* 0x0000000000007941 */ /* 0x000fea0003800000 */
.L_x_115:
[----:B------:R-:W-:Y:S01]  /*6770*/  ISETP.NE.AND P0, PT, R62, RZ, PT ;  /* 0x000000ff3e00720c */ /* 0x000fe20003f05270 */
[----:B------:R-:W-:Y:S11]  /*6780*/  HFMA2 R60, -RZ, RZ, 0, 5.9604644775390625e-08 ;  /* 0x00000001ff3c7431 */ /* 0x000ff600000001ff */
[----:B------:R-:W-:Y:S01]  /*6790*/  @!UPT UIADD3 URZ, UPT, UPT, URZ, URZ, URZ ;  /* 0x000000fffffff290 */ /* 0x000fe2000fffe0ff */
[----:B------:R2:W1:Y:S04]  /*67a0*/  @P0 LDS.128 R56, [R112] ;  /* 0x0000000070380984 */ /* 0x0004680000000c00 */
[----:B------:R2:W1:Y:S04]  /*67b0*/  @P0 LDS.128 R64, [R109+0x10] ;  /* 0x000010006d400984 */ /* 0x0004680000000c00 */
[----:B------:R2:W1:Y:S04]  /*67c0*/  @P0 LDS.128 R72, [R108+0x20] ;  /* 0x000020006c480984 */ /* 0x0004680000000c00 */
[----:B------:R2:W1:Y:S02]  /*67d0*/  @P0 LDS.128 R80, [R119+0x30] ;  /* 0x0000300077500984 */ /* 0x0004640000000c00 */
.L_x_114:
[----:B------:R-:W-:Y:S05]  /*67e0*/  BSYNC B1 ;  /* 0x0000000000017941 */ /* 0x000fea0003800000 */
.L_x_113:
[----:B-1----:R-:W-:Y:S04]  /*67f0*/  SHF.R.U32.HI R3, RZ, 0x15, R51 ;  /* 0x00000015ff037819 */ /* 0x002fe80000011633 */
[----:B------:R-:W-:Y:S01]  /*6800*/  LOP3.LUT P0, RZ, R3, 0x3, R99, 0x48, !PT ;  /* 0x0000000303ff7812 */ /* 0x000fe20007804863 */
[----:B------:R-:W-:Y:S01]  /*6810*/  @!UPT UIADD3 URZ, UPT, UPT, URZ, URZ, URZ ;  /* 0x000000fffffff290 */ /* 0x000fe2000fffe0ff */
[----:B----4-:R-:W-:Y:S11]  /*6820*/  @P2 BRA `(.L_x_118) ;  /* 0x0000000000082947 */ /* 0x010ff60003800000 */
[----:B------:R-:W1:Y:S02]  /*6830*/  SYNCS.PHASECHK.TRANS64.TRYWAIT P1, [R120+URZ+0xf0], R0 ;  /* 0x0000f000780075a7 */ /* 0x000e6400080211ff */
[----:B-1----:R-:W-:Y:S05]  /*6840*/  @!P1 BRA `(.L_x_119) ;  /* 0x0000004000409947 */ /* 0x002fea0003800000 */
.L_x_118:
[----:B------:R-:W-:Y:S05]  /*6850*/  @!P0 BRA `(.L_x_120) ;  /* 0x0000000000408947 */ /* 0x000fea0003800000 */
[----:B------:R-:W4:Y:S01]  /*6860*/  LDCU.64 UR8, c[0x4][0x70] ;  /* 0x01000e00ff0877ac */ /* 0x000f220008000a00 */
[----:B------:R-:W-:Y:S01]  /*6870*/  MOV R15, 0x0 ;  /* 0x00000000000f7802 */ /* 0x000fe20000000f00 */
[----:B------:R-:W-:Y:S02]  /*6880*/  HFMA2 R12, -RZ, RZ, 0, 5.9604644775390625e-08 ;  /* 0x00000001ff0c7431 */ /* 0x000fe400000001ff */
[----:B------:R-:W-:Y:S02]  /*6890*/  IMAD.MOV.U32 R8, RZ, RZ, 0x192 ;  /* 0x00000192ff087424 */ /* 0x000fe400078e00ff */
[----:B------:R-:W-:Y:S01]  /*68a0*/  IMAD.MOV.U32 R13, RZ, RZ, RZ ;  /* 0x000000ffff0d7224 */ /* 0x000fe200078e00ff */
[----:B------:R-:W5:Y:S01]  /*68b0*/  LDCU.64 UR6, c[0x4][0x78] ;  /* 0x01000f00ff0677ac */ /* 0x000f620008000a00 */
[----:B------:R-:W1:Y:S01]  /*68c0*/  LDC.64 R14, c[0x4][R15] ;  /* 0x010000000f0e7b82 */ /* 0x000e620000000a00 */
[----:B------:R-:W2:Y:S01]  /*68d0*/  LDCU.64 UR4, c[0x4][0x10] ;  /* 0x01000200ff0477ac */ /* 0x000ea20008000a00 */
[----:B----4-:R-:W-:Y:S01]  /*68e0*/  MOV R5, UR9 ;  /* 0x0000000900057c02 */ /* 0x010fe20008000f00 */
[----:B------:R-:W-:Y:S01]  /*68f0*/  IMAD.U32 R4, RZ, RZ, UR8 ;  /* 0x00000008ff047e24 */ /* 0x000fe2000f8e00ff */
[----:B-----5:R-:W-:Y:S01]  /*6900*/  MOV R7, UR7 ;  /* 0x0000000700077c02 */ /* 0x020fe20008000f00 */
[----:B------:R-:W-:Y:S01]  /*6910*/  IMAD.U32 R6, RZ, RZ, UR6 ;  /* 0x00000006ff067e24 */ /* 0x000fe2000f8e00ff */
[----:B--2---:R-:W-:Y:S01]  /*6920*/  MOV R11, UR5 ;  /* 0x00000005000b7c02 */ /* 0x004fe20008000f00 */
[----:B------:R-:W-:Y:S02]  /*6930*/  IMAD.U32 R10, RZ, RZ, UR4 ;  /* 0x00000004ff0a7e24 */ /* 0x000fe4000f8e00ff */
[----:B------:R-:W-:Y:S07]  /*6940*/  LEPC R20, `(.L_x_120) ;  /* 0x000000001014794e */ /* 0x000fee0000000000 */
[----:B-1-3--:R-:W-:Y:S05]  /*6950*/  CALL.ABS.NOINC R14 ;  /* 0x000000000e007343 */ /* 0x00afea0003c00000 */
.L_x_120:
[----:B------:R-:W-:Y:S05]  /*6960*/  WARPSYNC.ALL ;  /* 0x0000000000007948 */ /* 0x000fea0003800000 */
[----:B------:R-:W-:Y:S01]  /*6970*/  R2UR UR4, R51 ;  /* 0x00000000330472ca */ /* 0x000fe200000e0000 */
[--C-:B------:R-:W-:Y:S01]  /*6980*/  HADD2.F32 R48, -RZ, R56.reuse.H0_H0 ;  /* 0x20000038ff307230 */ /* 0x100fe20000004100 */
[----:B------:R-:W-:Y:S01]  /*6990*/  ISETP.NE.AND P0, PT, R114, RZ, PT ;  /* 0x000000ff7200720c */ /* 0x000fe20003f05270 */
[----:B------:R-:W-:Y:S01]  /*69a0*/  HADD2.F32 R50, -RZ, R56.H1_H1 ;  /* 0x30000038ff327230 */ /* 0x000fe20000004100 */
[----:B------:R-:W-:Y:S09]  /*69b0*/  BSSY.RECONVERGENT B0, `(.L_x_121) ;  /* 0x000008a000007945 */ /* 0x000ff20003800200 */
[----:B------:R-:W1:Y:S02]  /*69c0*/  LDTM.x32 R4, tmem[UR4] ;  /* 0x00000004000479ee */ /* 0x000e6400082c0000 */
[C-C-:B-1-3--:R-:W-:Y:S01]  /*69d0*/  FFMA R0, R47.reuse, R4, R2.reuse ;  /* 0x000000042f007223 */ /* 0x14afe20000000002 */
[C-C-:B------:R-:W-:Y:S01]  /*69e0*/  FFMA R3, R47.reuse, R5, R2.reuse ;  /* 0x000000052f037223 */ /* 0x140fe20000000002 */
        /* <DEDUP_REMOVED lines=27> */
[--C-:B------:R-:W-:Y:S02]  /*6ba0*/  HADD2.F32 R32, -RZ, R57.reuse.H0_H0 ;  /* 0x20000039ff207230 */ /* 0x100fe40000004100 */
[C-C-:B------:R-:W-:Y:S01]  /*6bb0*/  FFMA R29, R47.reuse, R33, R2.reuse ;  /* 0x000000212f1d7223 */ /* 0x140fe20000000002 */
[----:B------:R-:W-:Y:S02]  /*6bc0*/  HADD2.F32 R33, -RZ, R57.H1_H1 ;  /* 0x30000039ff217230 */ /* 0x000fe40000004100 */
[C-C-:B------:R-:W-:Y:S01]  /*6bd0*/  FFMA R34, R47.reuse, R34, R2.reuse ;  /* 0x000000222f227223 */ /* 0x140fe20000000002 */
[----:B------:R-:W-:Y:S01]  /*6be0*/  FFMA R35, R47, R35, R2 ;  /* 0x000000232f237223 */ /* 0x000fe20000000002 */
[C---:B------:R-:W-:Y:S01]  /*6bf0*/  FFMA R0, R49.reuse, R48, R0 ;  /* 0x0000003031007223 */ /* 0x040fe20000000000 */
[--C-:B------:R-:W-:Y:S02]  /*6c00*/  HADD2.F32 R48, -RZ, R58.reuse.H0_H0 ;  /* 0x2000003aff307230 */ /* 0x100fe40000004100 */
[C---:B------:R-:W-:Y:S01]  /*6c10*/  FFMA R3, R49.reuse, R50, R3 ;  /* 0x0000003231037223 */ /* 0x040fe20000000003 */
[C---:B------:R-:W-:Y:S01]  /*6c20*/  FFMA R6, R49.reuse, R32, R6 ;  /* 0x0000002031067223 */ /* 0x040fe20000000006 */
[----:B------:R-:W-:Y:S02]  /*6c30*/  HADD2.F32 R32, -RZ, R58.H1_H1 ;  /* 0x3000003aff207230 */ /* 0x000fe40000004100 */
[C---:B------:R-:W-:Y:S01]  /*6c40*/  FFMA R7, R49.reuse, R33, R7 ;  /* 0x0000002131077223 */ /* 0x040fe20000000007 */
[----:B------:R-:W-:Y:S01]  /*6c50*/  FFMA R4, R49, R48, R4 ;  /* 0x0000003031047223 */ /* 0x000fe20000000004 */
[----:B------:R-:W-:Y:S01]  /*6c60*/  F2FP.F16.F32.PACK_AB R52, R3, R0 ;  /* 0x000000000334723e */ /* 0x000fe200000000ff */
[--C-:B------:R-:W-:Y:S02]  /*6c70*/  HADD2.F32 R0, -RZ, R59.reuse.H0_H0 ;  /* 0x2000003bff007230 */ /* 0x100fe40000004100 */
[----:B------:R-:W-:Y:S01]  /*6c80*/  FFMA R5, R49, R32, R5 ;  /* 0x0000002031057223 */ /* 0x000fe20000000005 */
[----:B------:R-:W-:Y:S01]  /*6c90*/  HADD2.F32 R3, -RZ, R59.H1_H1 ;  /* 0x3000003bff037230 */ /* 0x000fe20000004100 */
[----:B------:R-:W-:Y:S01]  /*6ca0*/  F2FP.F16.F32.PACK_AB R53, R7, R6 ;  /* 0x000000060735723e */ /* 0x000fe200000000ff */
[----:B------:R-:W-:Y:S02]  /*6cb0*/  HADD2.F32 R6, -RZ, R83.H1_H1 ;  /* 0x30000053ff067230 */ /* 0x000fe40000004100 */
[C---:B------:R-:W-:Y:S01]  /*6cc0*/  FFMA R10, R49.reuse, R0, R10 ;  /* 0x00000000310a7223 */ /* 0x040fe2000000000a */
[--C-:B------:R-:W-:Y:S02]  /*6cd0*/  HADD2.F32 R0, -RZ, R64.reuse.H0_H0 ;  /* 0x20000040ff007230 */ /* 0x100fe40000004100 */
[----:B------:R-:W-:Y:S01]  /*6ce0*/  FFMA R11, R49, R3, R11 ;  /* 0x00000003310b7223 */ /* 0x000fe2000000000b */
[----:B------:R-:W-:Y:S01]  /*6cf0*/  F2FP.F16.F32.PACK_AB R54, R5, R4 ;  /* 0x000000040536723e */ /* 0x000fe200000000ff */
[----:B------:R-:W-:Y:S02]  /*6d00*/  HADD2.F32 R3, -RZ, R64.H1_H1 ;  /* 0x30000040ff037230 */ /* 0x000fe40000004100 */
[----:B------:R-:W-:Y:S01]  /*6d10*/  FFMA R8, R49, R0, R8 ;  /* 0x0000000031087223 */ /* 0x000fe20000000008 */
[--C-:B------:R-:W-:Y:S01]  /*6d20*/  HADD2.F32 R4, -RZ, R65.reuse.H0_H0 ;  /* 0x20000041ff047230 */ /* 0x100fe20000004100 */
[----:B------:R-:W-:Y:S01]  /*6d30*/  F2FP.F16.F32.PACK_AB R55, R11, R10 ;  /* 0x0000000a0b37723e */ /* 0x000fe200000000ff */
[----:B------:R-:W-:Y:S02]  /*6d40*/  HADD2.F32 R0, -RZ, R65.H1_H1 ;  /* 0x30000041ff007230 */ /* 0x000fe40000004100 */
[C---:B------:R-:W-:Y:S01]  /*6d50*/  FFMA R9, R49.reuse, R3, R9 ;  /* 0x0000000331097223 */ /* 0x040fe20000000009 */
[--C-:B------:R-:W-:Y:S02]  /*6d60*/  HADD2.F32 R3, -RZ, R66.reuse.H0_H0 ;  /* 0x20000042ff037230 */ /* 0x100fe40000004100 */
[C---:B------:R-:W-:Y:S01]  /*6d70*/  FFMA R14, R49.reuse, R4, R14 ;  /* 0x00000004310e7223 */ /* 0x040fe2000000000e */
[----:B------:R1:W-:Y:S01]  /*6d80*/  STS.128 [R112], R52 ;  /* 0x0000003470007388 */ /* 0x0003e20000000c00 */
[C---:B------:R-:W-:Y:S01]  /*6d90*/  FFMA R15, R49.reuse, R0, R15 ;  /* 0x00000000310f7223 */ /* 0x040fe2000000000f */
[----:B------:R-:W-:Y:S02]  /*6da0*/  HADD2.F32 R0, -RZ, R66.H1_H1 ;  /* 0x30000042ff007230 */ /* 0x000fe40000004100 */
[----:B------:R-:W-:Y:S01]  /*6db0*/  FFMA R12, R49, R3, R12 ;  /* 0x00000003310c7223 */ /* 0x000fe2000000000c */
[--C-:B------:R-:W-:Y:S01]  /*6dc0*/  HADD2.F32 R4, -RZ, R67.reuse.H0_H0 ;  /* 0x20000043ff047230 */ /* 0x100fe20000004100 */
[----:B------:R-:W-:Y:S01]  /*6dd0*/  F2FP.F16.F32.PACK_AB R8, R9, R8 ;  /* 0x000000080908723e */ /* 0x000fe200000000ff */
[--C-:B------:R-:W-:Y:S02]  /*6de0*/  HADD2.F32 R3, -RZ, R72.reuse.H0_H0 ;  /* 0x20000048ff037230 */ /* 0x100fe40000004100 */
[C---:B------:R-:W-:Y:S01]  /*6df0*/  FFMA R13, R49.reuse, R0, R13 ;  /* 0x00000000310d7223 */ /* 0x040fe2000000000d */
[----:B------:R-:W-:Y:S02]  /*6e00*/  HADD2.F32 R0, -RZ, R67.H1_H1 ;  /* 0x30000043ff007230 */ /* 0x000fe40000004100 */
[----:B------:R-:W-:Y:S01]  /*6e10*/  FFMA R18, R49, R4, R18 ;  /* 0x0000000431127223 */ /* 0x000fe20000000012 */
[----:B------:R-:W-:Y:S01]  /*6e20*/  HADD2.F32 R4, -RZ, R72.H1_H1 ;  /* 0x30000048ff047230 */ /* 0x000fe20000004100 */
[----:B------:R-:W-:Y:S01]  /*6e30*/  F2FP.F16.F32.PACK_AB R9, R15, R14 ;  /* 0x0000000e0f09723e */ /* 0x000fe200000000ff */
[----:B------:R-:W-:Y:S02]  /*6e40*/  HADD2.F32 R5, -RZ, R83.H0_H0 ;  /* 0x20000053ff057230 */ /* 0x000fe40000004100 */
[C---:B------:R-:W-:Y:S01]  /*6e50*/  FFMA R19, R49.reuse, R0, R19 ;  /* 0x0000000031137223 */ /* 0x040fe20000000013 */
[--C-:B------:R-:W-:Y:S02]  /*6e60*/  HADD2.F32 R0, -RZ, R73.reuse.H0_H0 ;  /* 0x20000049ff007230 */ /* 0x100fe40000004100 */
[C---:B------:R-:W-:Y:S01]  /*6e70*/  FFMA R16, R49.reuse, R3, R16 ;  /* 0x0000000331107223 */ /* 0x040fe20000000010 */
[----:B------:R-:W-:Y:S01]  /*6e80*/  FFMA R17, R49, R4, R17 ;  /* 0x0000000431117223 */ /* 0x000fe20000000011 */
[----:B------:R-:W-:Y:S01]  /*6e90*/  HADD2.F32 R3, -RZ, R73.H1_H1 ;  /* 0x30000049ff037230 */ /* 0x000fe20000004100 */
[----:B------:R-:W-:Y:S01]  /*6ea0*/  F2FP.F16.F32.PACK_AB R10, R13, R12 ;  /* 0x0000000c0d0a723e */ /* 0x000fe200000000ff */
[----:B------:R-:W-:Y:S01]  /*6eb0*/  FFMA R22, R49, R0, R22 ;  /* 0x0000000031167223 */ /* 0x000fe20000000016 */
[--C-:B------:R-:W-:Y:S01]  /*6ec0*/  HADD2.F32 R0, -RZ, R74.reuse.H0_H0 ;  /* 0x2000004aff007230 */ /* 0x100fe20000004100 */
[----:B------:R-:W-:Y:S01]  /*6ed0*/  F2FP.F16.F32.PACK_AB R11, R19, R18 ;  /* 0x00000012130b723e */ /* 0x000fe200000000ff */
[----:B------:R-:W-:Y:S01]  /*6ee0*/  FFMA R23, R49, R3, R23 ;  /* 0x0000000331177223 */ /* 0x000fe20000000017 */
[----:B------:R-:W-:Y:S01]  /*6ef0*/  HADD2.F32 R3, -RZ, R74.H1_H1 ;  /* 0x3000004aff037230 */ /* 0x000fe20000004100 */
[----:B------:R-:W-:Y:S01]  /*6f00*/  F2FP.F16.F32.PACK_AB R16, R17, R16 ;  /* 0x000000101110723e */ /* 0x000fe200000000ff */
[C---:B------:R-:W-:Y:S01]  /*6f10*/  FFMA R20, R49.reuse, R0, R20 ;  /* 0x0000000031147223 */ /* 0x040fe20000000014 */
[----:B------:R1:W-:Y:S01]  /*6f20*/  STS.128 [R109+0x10], R8 ;  /* 0x000010086d007388 */ /* 0x0003e20000000c00 */
[--C-:B------:R-:W-:Y:S02]  /*6f30*/  HADD2.F32 R4, -RZ, R75.reuse.H0_H0 ;  /* 0x2000004bff047230 */ /* 0x100fe40000004100 */
[----:B------:R-:W-:Y:S01]  /*6f40*/  FFMA R21, R49, R3, R21 ;  /* 0x0000000331157223 */ /* 0x000fe20000000015 */
[----:B------:R-:W-:Y:S01]  /*6f50*/  HADD2.F32 R0, -RZ, R75.H1_H1 ;  /* 0x3000004bff007230 */ /* 0x000fe20000004100 */
[----:B------:R-:W-:Y:S01]  /*6f60*/  F2FP.F16.F32.PACK_AB R17, R23, R22 ;  /* 0x000000161711723e */ /* 0x000fe200000000ff */
[--C-:B------:R-:W-:Y:S02]  /*6f70*/  HADD2.F32 R3, -RZ, R80.reuse.H0_H0 ;  /* 0x20000050ff037230 */ /* 0x100fe40000004100 */
[C---:B------:R-:W-:Y:S01]  /*6f80*/  FFMA R26, R49.reuse, R4, R26 ;  /* 0x00000004311a7223 */ /* 0x040fe2000000001a */
[--C-:B------:R-:W-:Y:S02]  /*6f90*/  HADD2.F32 R4, -RZ, R81.reuse.H0_H0 ;  /* 0x20000051ff047230 */ /* 0x100fe40000004100 */
[C---:B------:R-:W-:Y:S01]  /*6fa0*/  FFMA R27, R49.reuse, R0, R27 ;  /* 0x00000000311b7223 */ /* 0x040fe2000000001b */
[----:B------:R-:W-:Y:S02]  /*6fb0*/  HADD2.F32 R0, -RZ, R80.H1_H1 ;  /* 0x30000050ff007230 */ /* 0x000fe40000004100 */
[----:B------:R-:W-:Y:S01]  /*6fc0*/  FFMA R24, R49, R3, R24 ;  /* 0x0000000331187223 */ /* 0x000fe20000000018 */
[--C-:B------:R-:W-:Y:S01]  /*6fd0*/  HADD2.F32 R3, -RZ, R82.reuse.H0_H0 ;  /* 0x20000052ff037230 */ /* 0x100fe20000004100 */
[----:B------:R-:W-:Y:S01]  /*6fe0*/  F2FP.F16.F32.PACK_AB R18, R21, R20 ;  /* 0x000000141512723e */ /* 0x000fe200000000ff */
[C---:B------:R-:W-:Y:S01]  /*6ff0*/  FFMA R25, R49.reuse, R0, R25 ;  /* 0x0000000031197223 */ /* 0x040fe20000000019 */
[----:B------:R-:W-:Y:S02]  /*7000*/  HADD2.F32 R0, -RZ, R81.H1_H1 ;  /* 0x30000051ff007230 */ /* 0x000fe40000004100 */
[----:B------:R-:W-:Y:S01]  /*7010*/  FFMA R30, R49, R4, R30 ;  /* 0x00000004311e7223 */ /* 0x000fe2000000001e */
[----:B------:R-:W-:Y:S01]  /*7020*/  HADD2.F32 R4, -RZ, R82.H1_H1 ;  /* 0x30000052ff047230 */ /* 0x000fe20000004100 */
[----:B------:R-:W-:Y:S01]  /*7030*/  F2FP.F16.F32.PACK_AB R19, R27, R26 ;  /* 0x0000001a1b13723e */ /* 0x000fe200000000ff */
[C---:B------:R-:W-:Y:S01]  /*7040*/  FFMA R31, R49.reuse, R0, R31 ;  /* 0x00000000311f7223 */ /* 0x040fe2000000001f */
[C---:B------:R-:W-:Y:S02]  /*7050*/  FFMA R28, R49.reuse, R3, R28 ;  /* 0x00000003311c7223 */ /* 0x040fe4000000001c */
[C---:B------:R-:W-:Y:S01]  /*7060*/  FFMA R29, R49.reuse, R4, R29 ;  /* 0x00000004311d7223 */ /* 0x040fe2000000001d */
[----:B------:R1:W-:Y:S01]  /*7070*/  STS.128 [R108+0x20], R16 ;  /* 0x000020106c007388 */ /* 0x0003e20000000c00 */
[C---:B------:R-:W-:Y:S01]  /*7080*/  FFMA R34, R49.reuse, R5, R34 ;  /* 0x0000000531227223 */ /* 0x040fe20000000022 */
[----:B------:R-:W-:Y:S01]  /*7090*/  FFMA R35, R49, R6, R35 ;  /* 0x0000000631237223 */ /* 0x000fe20000000023 */
[----:B------:R-:W-:Y:S02]  /*70a0*/  F2FP.F16.F32.PACK_AB R24, R25, R24 ;  /* 0x000000181918723e */ /* 0x000fe400000000ff */
[----:B------:R-:W-:Y:S02]  /*70b0*/  F2FP.F16.F32.PACK_AB R25, R31, R30 ;  /* 0x0000001e1f19723e */ /* 0x000fe400000000ff */
[----:B------:R-:W-:Y:S02]  /*70c0*/  F2FP.F16.F32.PACK_AB R26, R29, R28 ;  /* 0x0000001c1d1a723e */ /* 0x000fe400000000ff */
[----:B------:R-:W-:Y:S05]  /*70d0*/  F2FP.F16.F32.PACK_AB R27, R35, R34 ;  /* 0x00000022231b723e */ /* 0x000fea00000000ff */
[----:B------:R1:W-:Y:S01]  /*70e0*/  STS.128 [R119+0x30], R24 ;  /* 0x0000301877007388 */ /* 0x0003e20000000c00 */
[----:B------:R-:W-:Y:S01]  /*70f0*/  @!PT LDS RZ, [RZ] ;  /* 0x00000000fffff984 */ /* 0x000fe20000000800 */
[----:B------:R-:W-:Y:S01]  /*7100*/  @!PT LDS RZ, [RZ] ;  /* 0x00000000fffff984 */ /* 0x000fe20000000800 */
[----:B------:R-:W-:Y:S01]  /*7110*/  @!PT LDS RZ, [RZ] ;  /* 0x00000000fffff984 */ /* 0x000fe20000000800 */
[----:B------:R-:W-:Y:S01]  /*7120*/  @!PT LDS RZ, [RZ] ;  /* 0x00000000fffff984 */ /* 0x000fe20000000800 */
[----:B------:R3:W-:Y:S07]  /*7130*/  MEMBAR.ALL.CTA ;  /* 0x0000000000007992 */ /* 0x0007ee0000008000 */
[----:B---3--:R-:W3:Y:S02]  /*7140*/  FENCE.VIEW.ASYNC.S ;  /* 0x00000000000073c6 */ /* 0x008ee40000000000 */
[----:B---3--:R-:W-:Y:S06]  /*7150*/  BAR.SYNC.DEFER_BLOCKING 0x1, 0x80 ;  /* 0x0042000000007b1d */ /* 0x008fec0000010000 */
[----:B------:R-:W-:Y:S05]  /*7160*/  @P0 BRA `(.L_x_122) ;  /* 0x0000000000380947 */ /* 0x000fea0003800000 */
[----:B------:R-:W-:Y:S02]  /*7170*/  UIADD3 UR4, UPT, UPT, UR44, 0x200, URZ ;  /* 0x000002002c047890 */ /* 0x000fe4000fffe0ff */
[----:B------:R-:W-:Y:S01]  /*7180*/  UIADD3 UR8, UP0, UPT, UR54, 0x680, URZ ;  /* 0x0000068036087890 */ /* 0x000fe2000ff1e0ff */
[----:B------:R-:W-:Y:S01]  /*7190*/  UMOV UR39, UR52 ;  /* 0x0000003400277c82 */ /* 0x000fe20008000000 */
[----:B------:R-:W-:Y:S02]  /*71a0*/  UIADD3 UR5, UPT, UPT, UR37, 0x80, URZ ;  /* 0x0000008025057890 */ /* 0x000fe4000fffe0ff */
[----:B------:R-:W-:Y:S01]  /*71b0*/  MOV R101, UR4 ;  /* 0x0000000400657c02 */ /* 0x000fe20008000f00 */
[----:B------:R-:W-:Y:S02]  /*71c0*/  UIADD3.X UR9, UPT, UPT, URZ, UR55, URZ, UP0, !UPT ;  /* 0x00000037ff097290 */ /* 0x000fe400087fe4ff */
[----:B------:R-:W-:Y:S01]  /*71d0*/  UIADD3 UR4, UPT, UPT, UR44, 0x1200, URZ ;  /* 0x000012002c047890 */ /* 0x000fe2000fffe0ff */
[----:B------:R-:W-:Y:S01]  /*71e0*/  R2UR UR36, R101 ;  /* 0x00000000652472ca */ /* 0x000fe200000e0000 */
[----:B------:R-:W-:Y:S01]  /*71f0*/  UMOV UR6, UR38 ;  /* 0x0000002600067c82 */ /* 0x000fe20008000000 */
[----:B------:R-:W-:Y:S11]  /*7200*/  UMOV UR7, UR52 ;  /* 0x0000003400077c82 */ /* 0x000ff60008000000 */
[----:B------:R3:W-:Y:S01]  /*7210*/  UTMASTG.3D [UR36], [UR8] ;  /* 0x00000024080073b5 */ /* 0x0007e20008010000 */
[----:B------:R3:W-:Y:S01]  /*7220*/  UTMASTG.3D [UR4], [UR8] ;  /* 0x00000004080073b5 */ /* 0x0007e20008010000 */
[----:B------:R0:W-:Y:S01]  /*7230*/  UTMACMDFLUSH ;  /* 0x00000000000079b7 */ /* 0x0001e20000000000 */
[----:B---3--:R-:W-:Y:S04]  /*7240*/  DEPBAR.LE SB0, 0x1 ;  /* 0x000080400000791a */ /* 0x008fe80000000000 */
.L_x_122:
[----:B------:R-:W-:Y:S05]  /*7250*/  BSYNC.RECONVERGENT B0 ;  /* 0x0000000000007941 */ /* 0x000fea0003800200 */
.L_x_121:
[----:B------:R-:W-:Y:S01]  /*7260*/  BAR.SYNC.DEFER_BLOCKING 0x1, 0x80 ;  /* 0x0042000000007b1d */ /* 0x000fe20000010000 */
[----:B------:R-:W-:Y:S01]  /*7270*/  ISETP.NE.AND P1, PT, R117, RZ, PT ;  /* 0x000000ff7500720c */ /* 0x000fe20003f25270 */
[----:B------:R-:W-:Y:S01]  /*7280*/  UISETP.NE.AND UP0, UPT, UR50, URZ, UPT ;  /* 0x000000ff3200728c */ /* 0x000fe2000bf05270 */
[----:B------:R-:W-:Y:S11]  /*7290*/  LEA R3, R60, UR44, 0x3 ;  /* 0x0000002c3c037c11 */ /* 0x000ff6000f8e18ff */
[----:B------:R-:W-:Y:S01]  /*72a0*/  @P1 SHF.L.U32 R4, R107, 0x1f, RZ ;  /* 0x0000001f6b041819 */ /* 0x000fe200000006ff */
[----:B------:R-:W-:Y:S06]  /*72b0*/  BRA.U !UP0, `(.L_x_123) ;  /* 0x0000000108247547 */ /* 0x000fec000b800000 */
[----:B------:R-:W-:Y:S01]  /*72c0*/  IMAD.U32 R5, RZ, RZ, UR51 ;  /* 0x00000033ff057e24 */ /* 0x000fe2000f8e00ff */
[----:B------:R-:W-:Y:S01]  /*72d0*/  MOV R0, UR45 ;  /* 0x0000002d00007c02 */ /* 0x000fe20008000f00 */
[----:B------:R-:W-:Y:S03]  /*72e0*/  UIADD3 UR51, UPT, UPT, UR51, 0x1, URZ ;  /* 0x0000000133337890 */ /* 0x000fe6000fffe0ff */
[----:B------:R-:W-:Y:S01]  /*72f0*/  @P1 LEA R5, R5, UR44, 0x3 ;  /* 0x0000002c05051c11 */ /* 0x000fe2000f8e18ff */
[----:B------:R-:W-:Y:S04]  /*7300*/  UISETP.NE.AND UP0, UPT, UR51, 0x4, UPT ;  /* 0x000000043300788c */ /* 0x000fe8000bf05270 */
[----:B------:R-:W-:Y:S01]  /*7310*/  @P1 VIADD R5, R5, 0xa0 ;  /* 0x000000a005051836 */ /* 0x000fe20000000000 */
[----:B------:R-:W-:Y:S04]  /*7320*/  USEL UR51, UR51, URZ, UP0 ;  /* 0x000000ff33337287 */ /* 0x000fe80008000000 */
[----:B------:R-:W-:Y:S04]  /*7330*/  @P1 PRMT R0, R0, 0x654, R5 ;  /* 0x0000065400001816 */ /* 0x000fe80000000005 */
[----:B------:R3:W-:Y:S04]  /*7340*/  @P1 SYNCS.ARRIVE.TRANS64.RED.A1T0 RZ, [R0+URZ], RZ ;  /* 0x000000ff00ff19a7 */ /* 0x0007e800081004ff */
.L_x_123:
[----:B------:R-:W4:Y:S01]  /*7350*/  @P1 SYNCS.PHASECHK.TRANS64.TRYWAIT P0, [R3+URZ+0x80], R4 ;  /* 0x00008004030015a7 */ /* 0x000f2200080011ff */
[----:B------:R-:W-:Y:S01]  /*7360*/  BSSY B1, `(.L_x_124) ;  /* 0x0000016000017945 */ /* 0x000fe20003800000 */
[----:B----4-:R-:W-:Y:S03]  /*7370*/  @P1 SEL R61, RZ, 0x1, !P0 ;  /* 0x00000001ff3d1807 */ /* 0x010fe60004000000 */
[----:B------:R-:W-:Y:S05]  /*7380*/  @!P1 BRA `(.L_x_125) ;  /* 0x00000000004c9947 */ /* 0x000fea0003800000 */
[----:B------:R-:W-:Y:S01]  /*7390*/  ISETP.NE.AND P0, PT, R61, RZ, PT ;  /* 0x000000ff3d00720c */ /* 0x000fe20003f05270 */
[----:B------:R-:W-:Y:S01]  /*73a0*/  BSSY B0, `(.L_x_126) ;  /* 0x000000b000007945 */ /* 0x000fe20003800000 */
[----:B------:R-:W-:Y:S11]  /*73b0*/  ISETP.NE.AND P1, PT, R62, RZ, PT ;  /* 0x000000ff3e00720c */ /* 0x000ff60003f25270 */
[----:B------:R-:W-:Y:S02]  /*73c0*/  @!UPT UIADD3 URZ, UPT, UPT, URZ, URZ, URZ ;  /* 0x000000fffffff290 */ /* 0x000fe4000fffe0ff */
[C---:B------:R-:W-:Y:S01]  /*73d0*/  @P1 IMAD R7, R60.reuse, 0x2000, R112 ;  /* 0x000020003c071824 */ /* 0x040fe200078e0270 */
[C---:B------:R-:W-:Y:S01]  /*73e0*/  @P1 LEA R5, R60.reuse, R108, 0xd ;  /* 0x0000006c3c051211 */ /* 0x040fe200078e68ff */
[C---:B------:R-:W-:Y:S02]  /*73f0*/  @P1 IMAD R6, R60.reuse, 0x2000, R109 ;  /* 0x000020003c061824 */ /* 0x040fe400078e026d */
[----:B------:R-:W-:Y:S01]  /*7400*/  @P1 IMAD R4, R60, 0x2000, R119 ;  /* 0x000020003c041824 */ /* 0x000fe200078e0277 */
[----:B------:R-:W-:Y:S06]  /*7410*/  @P0 BRA `(.L_x_127) ;  /* 0x00000000000c0947 */ /* 0x000fec0003800000 */
[----:B---3--:R-:W-:Y:S04]  /*7420*/  SHF.L.U32 R0, R107, 0x1f, RZ ;  /* 0x0000001f6b007819 */ /* 0x008fe800000006ff */
[----:B------:R-:W3:Y:S02]  /*7430*/  SYNCS.PHASECHK.TRANS64.TRYWAIT P0, [R3+URZ+0x80], R0 ;  /* 0x00008000030075a7 */ /* 0x000ee400080011ff */
[----:B---3--:R-:W-:Y:S05]  /*7440*/  @!P0 BRA `(.L_x_128) ;  /* 0x0000003400548947 */ /* 0x008fea0003800000 */
.L_x_127:
[----:B------:R-:W-:Y:S05]  /*7450*/  BSYNC B0 ;  /* 0x0000000000007941 */ /* 0x000fea0003800000 */
.L_x_126:
[----:B------:R-:W-:Y:S02]  /*7460*/  ISETP.NE.AND P0, PT, R62, RZ, PT ;  /* 0x000000ff3e00720c */ /* 0x000fe40003f05270 */
[----:B------:R-:W-:Y:S11]  /*7470*/  IADD3 R60, PT, PT, R60, 0x1, RZ ;  /* 0x000000013c3c7810 */ /* 0x000ff60007ffe0ff */
[----:B------:R4:W1:Y:S04]  /*7480*/  @P0 LDS.128 R56, [R7] ;  /* 0x0000000007380984 */ /* 0x0008680000000c00 */
[----:B------:R4:W1:Y:S04]  /*7490*/  @P0 LDS.128 R64, [R6+0x10] ;  /* 0x0000100006400984 */ /* 0x0008680000000c00 */
[----:B------:R4:W1:Y:S04]  /*74a0*/  @P0 LDS.128 R72, [R5+0x20] ;  /* 0x0000200005480984 */ /* 0x0008680000000c00 */
[----:B------:R4:W1:Y:S02]  /*74b0*/  @P0 LDS.128 R80, [R4+0x30] ;  /* 0x0000300004500984 */ /* 0x0008640000000c00 */
.L_x_125:
[----:B------:R-:W-:Y:S05]  /*74c0*/  BSYNC B1 ;  /* 0x0000000000017941 */ /* 0x000fea0003800000 */
.L_x_124:
[----:B---3--:R-:W-:Y:S05]  /*74d0*/  VIADD R0, R51, 0x20 ;  /* 0x0000002033007836 */ /* 0x008fea0000000000 */
[----:B------:R-:W-:Y:S04]  /*74e0*/  SHF.R.U32.HI R0, RZ, 0x15, R0 ;  /* 0x00000015ff007819 */ /* 0x000fe80000011600 */
[----:B------:R-:W-:Y:S11]  /*74f0*/  LOP3.LUT P0, RZ, R0, 0x3, R99, 0x48, !PT ;  /* 0x0000000300ff7812 */ /* 0x000ff60007804863 */
[----:B------:R-:W-:Y:S02]  /*7500*/  @!UPT UIADD3 URZ, UPT, UPT, URZ, URZ, URZ ;  /* 0x000000fffffff290 */ /* 0x000fe4000fffe0ff */
[----:B------:R-:W-:Y:S05]  /*7510*/  @!P0 BRA `(.L_x_129) ;  /* 0x0000000000408947 */ /* 0x000fea0003800000 */
[----:B------:R-:W4:Y:S01]  /*7520*/  LDCU.64 UR8, c[0x4][0x70] ;  /* 0x01000e00ff0877ac */ /* 0x000f220008000a00 */
[----:B------:R-:W-:Y:S01]  /*7530*/  MOV R15, 0x0 ;  /* 0x00000000000f7802 */ /* 0x000fe20000000f00 */
[----:B------:R-:W-:Y:S02]  /*7540*/  HFMA2 R12, -RZ, RZ, 0, 5.9604644775390625e-08 ;  /* 0x00000001ff0c7431 */ /* 0x000fe400000001ff */
[----:B-1----:R-:W-:Y:S02]  /*7550*/  IMAD.MOV.U32 R8, RZ, RZ, 0x192 ;  /* 0x00000192ff087424 */ /* 0x002fe400078e00ff */
[----:B------:R-:W-:Y:S01]  /*7560*/  IMAD.MOV.U32 R13, RZ, RZ, RZ ;  /* 0x000000ffff0d7224 */ /* 0x000fe200078e00ff */
[----:B------:R-:W1:Y:S01]  /*7570*/  LDCU.64 UR6, c[0x4][0x78] ;  /* 0x01000f00ff0677ac */ /* 0x000e620008000a00 */
[----:B------:R-:W3:Y:S01]  /*7580*/  LDC.64 R14, c[0x4][R15] ;  /* 0x010000000f0e7b82 */ /* 0x000ee20000000a00 */
[----:B------:R-:W5:Y:S01]  /*7590*/  LDCU.64 UR4, c[0x4][0x10] ;  /* 0x01000200ff0477ac */ /* 0x000f620008000a00 */
[----:B----4-:R-:W-:Y:S01]  /*75a0*/  MOV R5, UR9 ;  /* 0x0000000900057c02 */ /* 0x010fe20008000f00 */
[----:B------:R-:W-:Y:S01]  /*75b0*/  IMAD.U32 R4, RZ, RZ, UR8 ;  /* 0x00000008ff047e24 */ /* 0x000fe2000f8e00ff */
[----:B-1----:R-:W-:Y:S01]  /*75c0*/  MOV R7, UR7 ;  /* 0x0000000700077c02 */ /* 0x002fe20008000f00 */
[----:B------:R-:W-:Y:S01]  /*75d0*/  IMAD.U32 R6, RZ, RZ, UR6 ;  /* 0x00000006ff067e24 */ /* 0x000fe2000f8e00ff */
[----:B-----5:R-:W-:Y:S01]  /*75e0*/  MOV R11, UR5 ;  /* 0x00000005000b7c02 */ /* 0x020fe20008000f00 */
[----:B------:R-:W-:Y:S02]  /*75f0*/  IMAD.U32 R10, RZ, RZ, UR4 ;  /* 0x00000004ff0a7e24 */ /* 0x000fe4000f8e00ff */
[----:B------:R-:W-:Y:S07]  /*7600*/  LEPC R20, `(.L_x_129) ;  /* 0x000000001014794e */ /* 0x000fee0000000000 */
[----:B--23--:R-:W-:Y:S05]  /*7610*/  CALL.ABS.NOINC R14 ;  /* 0x000000000e007343 */ /* 0x00cfea0003c00000 */
.L_x_129:
[----:B------:R-:W-:Y:S05]  /*7620*/  WARPSYNC.ALL ;  /* 0x0000000000007948 */ /* 0x000fea0003800000 */
[----:B------:R-:W-:Y:S01]  /*7630*/  R2UR UR4, R51 ;  /* 0x00000000330472ca */ /* 0x000fe200000e0000 */
[--C-:B-1----:R-:W-:Y:S01]  /*7640*/  HADD2.F32 R48, -RZ, R56.reuse.H0_H0 ;  /* 0x20000038ff307230 */ /* 0x102fe20000004100 */
[----:B------:R-:W-:Y:S01]  /*7650*/  ISETP.NE.AND P6, PT, R117, RZ, PT ;  /* 0x000000ff7500720c */ /* 0x000fe20003fc5270 */
[----:B------:R-:W-:Y:S01]  /*7660*/  BSSY.RECONVERGENT B0, `(.L_x_130) ;  /* 0x0000093000007945 */ /* 0x000fe20003800200 */
[----:B------:R-:W-:Y:S02]  /*7670*/  MOV R50, UR51 ;  /* 0x0000003300327c02 */ /* 0x000fe40008000f00 */
[----:B------:R-:W-:Y:S02]  /*7680*/  MOV R52, UR45 ;  /* 0x0000002d00347c02 */ /* 0x000fe40008000f00 */
[----:B------:R-:W-:Y:S05]  /*7690*/  ISETP.NE.AND P0, PT, R114, RZ, PT ;  /* 0x000000ff7200720c */ /* 0x000fea0003f05270 */
[----:B----4-:R-:W1:Y:S02]  /*76a0*/  LDTM.x32 R4, tmem[UR4+0x20] ;  /* 0x00002004000479ee */ /* 0x010e6400082c0000 */
[----:B------:R-:W-:Y:S04]  /*76b0*/  @P6 LEA R50, R50, UR44, 0x3 ;  /* 0x0000002c32326c11 */ /* 0x000fe8000f8e18ff */
[----:B------:R-:W-:Y:S01]  /*76c0*/  @P6 IADD3 R50, PT, PT, R50, 0xa0, RZ ;  /* 0x000000a032326810 */ /* 0x000fe20007ffe0ff */
[C-C-:B-1----:R-:W-:Y:S01]  /*76d0*/  FFMA R0, R47.reuse, R4, R2.reuse ;  /* 0x000000042f007223 */ /* 0x142fe20000000002 */
        /* <DEDUP_REMOVED lines=28> */
[----:B------:R-:W-:Y:S02]  /*78a0*/  HADD2.F32 R32, -RZ, R56.H1_H1 ;  /* 0x30000038ff207230 */ /* 0x000fe40000004100 */
[C-C-:B------:R-:W-:Y:S01]  /*78b0*/  FFMA R29, R47.reuse, R33, R2.reuse ;  /* 0x000000212f1d7223 */ /* 0x140fe20000000002 */
[--C-:B------:R-:W-:Y:S02]  /*78c0*/  HADD2.F32 R33, -RZ, R57.reuse.H0_H0 ;  /* 0x20000039ff217230 */ /* 0x100fe40000004100 */
[C-C-:B------:R-:W-:Y:S01]  /*78d0*/  FFMA R34, R47.reuse, R34, R2.reuse ;  /* 0x000000222f227223 */ /* 0x140fe20000000002 */
[----:B------:R-:W-:Y:S01]  /*78e0*/  FFMA R35, R47, R35, R2 ;  /* 0x000000232f237223 */ /* 0x000fe20000000002 */
[C---:B------:R-:W-:Y:S01]  /*78f0*/  FFMA R0, R49.reuse, R48, R0 ;  /* 0x0000003031007223 */ /* 0x040fe20000000000 */
[C---:B------:R-:W-:Y:S01]  /*7900*/  FFMA R3, R49.reuse, R32, R3 ;  /* 0x0000002031037223 */ /* 0x040fe20000000003 */
[----:B------:R-:W-:Y:S01]  /*7910*/  HADD2.F32 R32, -RZ, R57.H1_H1 ;  /* 0x30000039ff207230 */ /* 0x000fe20000004100 */
[----:B------:R-:W-:Y:S01]  /*7920*/  @P6 PRMT R48, R52, 0x654, R50 ;  /* 0x0000065434306816 */ /* 0x000fe20000000032 */
[----:B------:R-:W-:Y:S01]  /*7930*/  FFMA R6, R49, R33, R6 ;  /* 0x0000002131067223 */ /* 0x000fe20000000006 */
[--C-:B------:R-:W-:Y:S01]  /*7940*/  HADD2.F32 R33, -RZ, R58.reuse.H0_H0 ;  /* 0x2000003aff217230 */ /* 0x100fe20000004100 */
[----:B------:R-:W-:Y:S01]  /*7950*/  F2FP.F16.F32.PACK_AB R52, R3, R0 ;  /* 0x000000000334723e */ /* 0x000fe200000000ff */
[----:B------:R-:W-:Y:S02]  /*7960*/  HADD2.F32 R0, -RZ, R58.H1_H1 ;  /* 0x3000003aff007230 */ /* 0x000fe40000004100 */
[C---:B------:R-:W-:Y:S01]  /*7970*/  FFMA R7, R49.reuse, R32, R7 ;  /* 0x0000002031077223 */ /* 0x040fe20000000007 */
[--C-:B------:R-:W-:Y:S02]  /*7980*/  HADD2.F32 R3, -RZ, R59.reuse.H0_H0 ;  /* 0x2000003bff037230 */ /* 0x100fe40000004100 */
[C---:B------:R-:W-:Y:S01]  /*7990*/  FFMA R4, R49.reuse, R33, R4 ;  /* 0x0000002131047223 */ /* 0x040fe20000000004 */
[----:B------:R-:W-:Y:S02]  /*79a0*/  HADD2.F32 R32, -RZ, R59.H1_H1 ;  /* 0x3000003bff207230 */ /* 0x000fe40000004100 */
[C---:B------:R-:W-:Y:S01]  /*79b0*/  FFMA R5, R49.reuse, R0, R5 ;  /* 0x0000000031057223 */ /* 0x040fe20000000005 */
[--C-:B------:R-:W-:Y:S02]  /*79c0*/  HADD2.F32 R0, -RZ, R64.reuse.H0_H0 ;  /* 0x20000040ff007230 */ /* 0x100fe40000004100 */
[C---:B------:R-:W-:Y:S01]  /*79d0*/  FFMA R10, R49.reuse, R3, R10 ;  /* 0x00000003310a7223 */ /* 0x040fe2000000000a */
[----:B------:R-:W-:Y:S02]  /*79e0*/  HADD2.F32 R3, -RZ, R64.H1_H1 ;  /* 0x30000040ff037230 */ /* 0x000fe40000004100 */
[----:B------:R-:W-:Y:S01]  /*79f0*/  FFMA R11, R49, R32, R11 ;  /* 0x00000020310b7223 */ /* 0x000fe2000000000b */
[----:B------:R-:W-:Y:S01]  /*7a00*/  F2FP.F16.F32.PACK_AB R54, R5, R4 ;  /* 0x000000040536723e */ /* 0x000fe200000000ff */
[C---:B------:R-:W-:Y:S01]  /*7a10*/  FFMA R8, R49.reuse, R0, R8 ;  /* 0x0000000031087223 */ /* 0x040fe20000000008 */
[--C-:B------:R-:W-:Y:S02]  /*7a20*/  HADD2.F32 R4, -RZ, R65.reuse.H0_H0 ;  /* 0x20000041ff047230 */ /* 0x100fe40000004100 */
[----:B------:R-:W-:Y:S01]  /*7a30*/  FFMA R9, R49, R3, R9 ;  /* 0x0000000331097223 */ /* 0x000fe20000000009 */
[----:B------:R-:W-:Y:S01]  /*7a40*/  HADD2.F32 R0, -RZ, R65.H1_H1 ;  /* 0x30000041ff007230 */ /* 0x000fe20000004100 */
[----:B------:R-:W-:Y:S01]  /*7a50*/  F2FP.F16.F32.PACK_AB R53, R7, R6 ;  /* 0x000000060735723e */ /* 0x000fe200000000ff */
[--C-:B------:R-:W-:Y:S02]  /*7a60*/  HADD2.F32 R3, -RZ, R66.reuse.H0_H0 ;  /* 0x20000042ff037230 */ /* 0x100fe40000004100 */
[C---:B------:R-:W-:Y:S01]  /*7a70*/  FFMA R14, R49.reuse, R4, R14 ;  /* 0x00000004310e7223 */ /* 0x040fe2000000000e */
[----:B------:R-:W-:Y:S02]  /*7a80*/  HADD2.F32 R4, -RZ, R66.H1_H1 ;  /* 0x30000042ff047230 */ /* 0x000fe40000004100 */
[C---:B------:R-:W-:Y:S01]  /*7a90*/  FFMA R15, R49.reuse, R0, R15 ;  /* 0x00000000310f7223 */ /* 0x040fe2000000000f */
[--C-:B------:R-:W-:Y:S02]  /*7aa0*/  HADD2.F32 R0, -RZ, R67.reuse.H0_H0 ;  /* 0x20000043ff007230 */ /* 0x100fe40000004100 */
[C---:B------:R-:W-:Y:S01]  /*7ab0*/  FFMA R12, R49.reuse, R3, R12 ;  /* 0x00000003310c7223 */ /* 0x040fe2000000000c */
[----:B------:R-:W-:Y:S02]  /*7ac0*/  HADD2.F32 R3, -RZ, R67.H1_H1 ;  /* 0x30000043ff037230 */ /* 0x000fe40000004100 */
[C---:B------:R-:W-:Y:S01]  /*7ad0*/  FFMA R13, R49.reuse, R4, R13 ;  /* 0x00000004310d7223 */ /* 0x040fe2000000000d */
[----:B------:R-:W-:Y:S02]  /*7ae0*/  HADD2.F32 R4, -RZ, R73.H0_H0 ;  /* 0x20000049ff047230 */ /* 0x000fe40000004100 */
[C---:B------:R-:W-:Y:S01]  /*7af0*/  FFMA R18, R49.reuse, R0, R18 ;  /* 0x0000000031127223 */ /* 0x040fe20000000012 */
[--C-:B------:R-:W-:Y:S02]  /*7b00*/  HADD2.F32 R0, -RZ, R72.reuse.H0_H0 ;  /* 0x20000048ff007230 */ /* 0x100fe40000004100 */
[----:B------:R-:W-:Y:S01]  /*7b10*/  FFMA R19, R49, R3, R19 ;  /* 0x0000000331137223 */ /* 0x000fe20000000013 */
[----:B------:R-:W-:Y:S01]  /*7b20*/  HADD2.F32 R3, -RZ, R72.H1_H1 ;  /* 0x30000048ff037230 */ /* 0x000fe20000004100 */
[----:B------:R-:W-:Y:S01]  /*7b30*/  F2FP.F16.F32.PACK_AB R55, R11, R10 ;  /* 0x0000000a0b37723e */ /* 0x000fe200000000ff */
[----:B------:R-:W-:Y:S02]  /*7b40*/  HADD2.F32 R5, -RZ, R81.H0_H0 ;  /* 0x20000051ff057230 */ /* 0x000fe40000004100 */
[C---:B------:R-:W-:Y:S01]  /*7b50*/  FFMA R16, R49.reuse, R0, R16 ;  /* 0x0000000031107223 */ /* 0x040fe20000000010 */
[----:B------:R-:W-:Y:S02]  /*7b60*/  HADD2.F32 R0, -RZ, R73.H1_H1 ;  /* 0x30000049ff007230 */ /* 0x000fe40000004100 */
[C---:B------:R-:W-:Y:S01]  /*7b70*/  FFMA R17, R49.reuse, R3, R17 ;  /* 0x0000000331117223 */ /* 0x040fe20000000011 */
[----:B------:R1:W-:Y:S01]  /*7b80*/  STS.128 [R112+0x2000], R52 ;  /* 0x0020003470007388 */ /* 0x0003e20000000c00 */
[C---:B------:R-:W-:Y:S01]  /*7b90*/  FFMA R22, R49.reuse, R4, R22 ;  /* 0x0000000431167223 */ /* 0x040fe20000000016 */
        /* <DEDUP_REMOVED lines=10> */
[----:B------:R-:W-:Y:S01]  /*7c40*/  HADD2.F32 R4, -RZ, R80.H1_H1 ;  /* 0x30000050ff047230 */ /* 0x000fe20000004100 */
[----:B------:R-:W-:Y:S01]  /*7c50*/  F2FP.F16.F32.PACK_AB R9, R15, R14 ;  /* 0x0000000e0f09723e */ /* 0x000fe200000000ff */
[----:B------:R-:W-:Y:S01]  /*7c60*/  HADD2.F32 R6, -RZ, R83.H1_H1 ;  /* 0x30000053ff067230 */ /* 0x000fe20000004100 */
[----:B------:R-:W-:Y:S01]  /*7c70*/  F2FP.F16.F32.PACK_AB R10, R13, R12 ;  /* 0x0000000c0d0a723e */ /* 0x000fe200000000ff */
[----:B------:R-:W-:Y:S01]  /*7c80*/  FFMA R27, R49, R0, R27 ;  /* 0x00000000311b7223 */ /* 0x000fe2000000001b */
[----:B------:R-:W-:Y:S01]  /*7c90*/  F2FP.F16.F32.PACK_AB R11, R19, R18 ;  /* 0x00000012130b723e */ /* 0x000fe200000000ff */
[C---:B------:R-:W-:Y:S01]  /*7ca0*/  FFMA R24, R49.reuse, R3, R24 ;  /* 0x0000000331187223 */ /* 0x040fe20000000018 */
[----:B------:R-:W-:Y:S02]  /*7cb0*/  HADD2.F32 R0, -RZ, R81.H1_H1 ;  /* 0x30000051ff007230 */ /* 0x000fe40000004100 */
[C---:B------:R-:W-:Y:S01]  /*7cc0*/  FFMA R25, R49.reuse, R4, R25 ;  /* 0x0000000431197223 */ /* 0x040fe20000000019 */
[--C-:B------:R-:W-:Y:S01]  /*7cd0*/  HADD2.F32 R3, -RZ, R82.reuse.H0_H0 ;  /* 0x20000052ff037230 */ /* 0x100fe20000004100 */
[----:B------:R1:W-:Y:S01]  /*7ce0*/  STS.128 [R109+0x2010], R8 ;  /* 0x002010086d007388 */ /* 0x0003e20000000c00 */
[----:B------:R-:W-:Y:S01]  /*7cf0*/  FFMA R30, R49, R5, R30 ;  /* 0x00000005311e7223 */ /* 0x000fe2000000001e */
[----:B------:R-:W-:Y:S01]  /*7d00*/  HADD2.F32 R4, -RZ, R82.H1_H1 ;  /* 0x30000052ff047230 */ /* 0x000fe20000004100 */
[----:B------:R-:W-:Y:S01]  /*7d10*/  F2FP.F16.F32.PACK_AB R16, R17, R16 ;  /* 0x000000101110723e */ /* 0x000fe200000000ff */
[----:B------:R-:W-:Y:S02]  /*7d20*/  HADD2.F32 R5, -RZ, R83.H0_H0 ;  /* 0x20000053ff057230 */ /* 0x000fe40000004100 */
[----:B------:R-:W-:Y:S01]  /*7d30*/  FFMA R31, R49, R0, R31 ;  /* 0x00000000311f7223 */ /* 0x000fe2000000001f */
[----:B------:R-:W-:Y:S01]  /*7d40*/  F2FP.F16.F32.PACK_AB R17, R23, R22 ;  /* 0x000000161711723e */ /* 0x000fe200000000ff */
[----:B------:R-:W-:Y:S01]  /*7d50*/  FFMA R28, R49, R3, R28 ;  /* 0x00000003311c7223 */ /* 0x000fe2000000001c */
[----:B------:R-:W-:Y:S01]  /*7d60*/  F2FP.F16.F32.PACK_AB R18, R21, R20 ;  /* 0x000000141512723e */ /* 0x000fe200000000ff */
[----:B------:R-:W-:Y:S01]  /*7d70*/  FFMA R29, R49, R4, R29 ;  /* 0x00000004311d7223 */ /* 0x000fe2000000001d */
[----:B------:R-:W-:Y:S01]  /*7d80*/  F2FP.F16.F32.PACK_AB R19, R27, R26 ;  /* 0x0000001a1b13723e */ /* 0x000fe200000000ff */
[C---:B------:R-:W-:Y:S01]  /*7d90*/  FFMA R34, R49.reuse, R5, R34 ;  /* 0x0000000531227223 */ /* 0x040fe20000000022 */
[----:B------:R-:W-:Y:S01]  /*7da0*/  FFMA R35, R49, R6, R35 ;  /* 0x0000000631237223 */ /* 0x000fe20000000023 */
[----:B------:R-:W-:Y:S02]  /*7db0*/  F2FP.F16.F32.PACK_AB R24, R25, R24 ;  /* 0x000000181918723e */ /* 0x000fe400000000ff */
[----:B------:R1:W-:Y:S01]  /*7dc0*/  STS.128 [R108+0x2020], R16 ;  /* 0x002020106c007388 */ /* 0x0003e20000000c00 */
[----:B------:R-:W-:Y:S02]  /*7dd0*/  F2FP.F16.F32.PACK_AB R25, R31, R30 ;  /* 0x0000001e1f19723e */ /* 0x000fe400000000ff */
[----:B------:R-:W-:Y:S02]  /*7de0*/  F2FP.F16.F32.PACK_AB R26, R29, R28 ;  /* 0x0000001c1d1a723e */ /* 0x000fe400000000ff */
[----:B------:R-:W-:Y:S02]  /*7df0*/  F2FP.F16.F32.PACK_AB R27, R35, R34 ;  /* 0x00000022231b723e */ /* 0x000fe400000000ff */
[----:B------:R-:W-:Y:S02]  /*7e00*/  LEA R0, R60, UR44, 0x3 ;  /* 0x0000002c3c007c11 */ /* 0x000fe4000f8e18ff */
[----:B------:R-:W-:Y:S01]  /*7e10*/  @P6 SHF.L.U32 R3, R107, 0x1f, RZ ;  /* 0x0000001f6b036819 */ /* 0x000fe200000006ff */
        /* <DEDUP_REMOVED lines=9> */
[----:B------:R-:W-:Y:S02]  /*7eb0*/  UIADD3 UR12, UP0, UPT, UR54, 0x680, URZ ;  /* 0x00000680360c7890 */ /* 0x000fe4000ff1e0ff */
[----:B------:R-:W-:Y:S02]  /*7ec0*/  UIADD3 UR9, UPT, UPT, UR37, 0x20, URZ ;  /* 0x0000002025097890 */ /* 0x000fe4000fffe0ff */
[----:B------:R-:W-:Y:S02]  /*7ed0*/  UIADD3 UR8, UPT, UPT, UR44, 0x2200, URZ ;  /* 0x000022002c087890 */ /* 0x000fe4000fffe0ff */
[----:B------:R-:W-:Y:S01]  /*7ee0*/  UIADD3.X UR13, UPT, UPT, URZ, UR55, URZ, UP0, !UPT ;  /* 0x00000037ff0d7290 */ /* 0x000fe200087fe4ff */
[----:B------:R-:W-:Y:S01]  /*7ef0*/  UMOV UR10, UR38 ;  /* 0x00000026000a7c82 */ /* 0x000fe20008000000 */
[----:B------:R-:W-:Y:S01]  /*7f00*/  UMOV UR11, UR52 ;  /* 0x00000034000b7c82 */ /* 0x000fe20008000000 */
[----:B------:R-:W-:Y:S02]  /*7f10*/  UIADD3 UR5, UPT, UPT, UR37, 0xa0, URZ ;  /* 0x000000a025057890 */ /* 0x000fe4000fffe0ff */
[----:B------:R-:W-:Y:S01]  /*7f20*/  UIADD3 UR4, UPT, UPT, UR44, 0x3200, URZ ;  /* 0x000032002c047890 */ /* 0x000fe2000fffe0ff */
[----:B------:R-:W-:Y:S03]  /*7f30*/  UMOV UR6, UR38 ;  /* 0x0000002600067c82 */ /* 0x000fe60008000000 */
[----:B------:R3:W-:Y:S01]  /*7f40*/  UTMASTG.3D [UR8], [UR12] ;  /* 0x000000080c0073b5 */ /* 0x0007e20008010000 */
[----:B------:R-:W-:Y:S04]  /*7f50*/  UMOV UR7, UR52 ;  /* 0x0000003400077c82 */ /* 0x000fe80008000000 */
[----:B------:R3:W-:Y:S01]  /*7f60*/  UTMASTG.3D [UR4], [UR12] ;  /* 0x000000040c0073b5 */ /* 0x0007e20008010000 */
[----:B------:R0:W-:Y:S01]  /*7f70*/  UTMACMDFLUSH ;  /* 0x00000000000079b7 */ /* 0x0001e20000000000 */
[----:B---3--:R-:W-:Y:S04]  /*7f80*/  DEPBAR.LE SB0, 0x1 ;  /* 0x000080400000791a */ /* 0x008fe80000000000 */
.L_x_131:
[----:B------:R-:W-:Y:S05]  /*7f90*/  BSYNC.RECONVERGENT B0 ;  /* 0x0000000000007941 */ /* 0x000fea0003800200 */
.L_x_130:
[----:B------:R-:W-:Y:S01]  /*7fa0*/  BAR.SYNC.DEFER_BLOCKING 0x1, 0x80 ;  /* 0x0042000000007b1d */ /* 0x000fe20000010000 */
[----:B------:R-:W-:Y:S04]  /*7fb0*/  UIADD3 UR36, UPT, UPT, UR51, 0x1, URZ ;  /* 0x0000000133247890 */ /* 0x000fe8000fffe0ff */
[----:B------:R-:W-:Y:S04]  /*7fc0*/  UISETP.NE.AND UP0, UPT, UR36, 0x4, UPT ;  /* 0x000000042400788c */ /* 0x000fe8000bf05270 */
[----:B------:R-:W-:Y:S01]  /*7fd0*/  USEL UR36, UR36, URZ, UP0 ;  /* 0x000000ff24247287 */ /* 0x000fe20008000000 */
[----:B------:R3:W-:Y:S01]  /*7fe0*/  @P6 SYNCS.ARRIVE.TRANS64.RED.A1T0 RZ, [R48+URZ], RZ ;  /* 0x000000ff30ff69a7 */ /* 0x0007e200081004ff */
[----:B------:R-:W-:Y:S01]  /*7ff0*/  BSSY B1, `(.L_x_132) ;  /* 0x0000017000017945 */ /* 0x000fe20003800000 */
[----:B------:R-:W4:Y:S02]  /*8000*/  @P6 SYNCS.PHASECHK.TRANS64.TRYWAIT P0, [R0+URZ+0x80], R3 ;  /* 0x00008003000065a7 */ /* 0x000f2400080011ff */
[----:B----4-:R-:W-:Y:S01]  /*8010*/  @P6 SEL R61, RZ, 0x1, !P0 ;  /* 0x00000001ff3d6807 */ /* 0x010fe20004000000 */
[----:B---3--:R-:W-:Y:S06]  /*8020*/  @!P6 BRA `(.L_x_133) ;  /* 0x00000000004ce947 */ /* 0x008fec0003800000 */
        /* <DEDUP_REMOVED lines=9> */
[----:B------:R-:W-:Y:S04]  /*80c0*/  SHF.L.U32 R7, R107, 0x1f, RZ ;  /* 0x0000001f6b077819 */ /* 0x000fe800000006ff */
[----:B------:R-:W3:Y:S02]  /*80d0*/  SYNCS.PHASECHK.TRANS64.TRYWAIT P0, [R0+URZ+0x80], R7 ;  /* 0x00008007000075a7 */ /* 0x000ee400080011ff */
[----:B---3--:R-:W-:Y:S05]  /*80e0*/  @!P0 BRA `(.L_x_136) ;  /* 0x0000002800408947 */ /* 0x008fea0003800000 */
.L_x_135:
[----:B------:R-:W-:Y:S05]  /*80f0*/  BSYNC B0 ;  /* 0x0000000000007941 */ /* 0x000fea0003800000 */
.L_x_134:
[----:B------:R-:W-:Y:S02]  /*8100*/  ISETP.NE.AND P0, PT, R62, RZ, PT ;  /* 0x000000ff3e00720c */ /* 0x000fe40003f05270 */
[----:B------:R-:W-:Y:S11]  /*8110*/  IADD3 R60, PT, PT, R60, 0x1, RZ ;  /* 0x000000013c3c7810 */ /* 0x000ff60007ffe0ff */
[----:B------:R4:W1:Y:S04]  /*8120*/  @P0 LDS.128 R56, [R6] ;  /* 0x0000000006380984 */ /* 0x0008680000000c00 */
[----:B------:R4:W1:Y:S04]  /*8130*/  @P0 LDS.128 R64, [R5+0x10] ;  /* 0x0000100005400984 */ /* 0x0008680000000c00 */
[----:B------:R4:W1:Y:S04]  /*8140*/  @P0 LDS.128 R72, [R4+0x20] ;  /* 0x0000200004480984 */ /* 0x0008680000000c00 */
[----:B------:R4:W1:Y:S02]  /*8150*/  @P0 LDS.128 R80, [R3+0x30] ;  /* 0x0000300003500984 */ /* 0x0008640000000c00 */
.L_x_133:
[----:B------:R-:W-:Y:S05]  /*8160*/  BSYNC B1 ;  /* 0x0000000000017941 */ /* 0x000fea0003800000 */
.L_x_132:
        /* <DEDUP_REMOVED lines=21> */
.L_x_137:
        /* <DEDUP_REMOVED lines=151> */
.L_x_139:
[----:B------:R-:W-:Y:S05]  /*8c30*/  BSYNC.RECONVERGENT B0 ;  /* 0x0000000000007941 */ /* 0x000fea0003800200 */
.L_x_138:
        /* <DEDUP_REMOVED lines=21> */
.L_x_143:
[----:B------:R-:W-:Y:S05]  /*8d90*/  BSYNC B0 ;  /* 0x0000000000007941 */ /* 0x000fea0003800000 */
.L_x_142:
[----:B------:R-:W-:Y:S11]  /*8da0*/  ISETP.NE.AND P0, PT, R62, RZ, PT ;  /* 0x000000ff3e00720c */ /* 0x000ff60003f05270 */
[----:B------:R-:W-:Y:S02]  /*8db0*/  @!UPT UIADD3 URZ, UPT, UPT, URZ, URZ, URZ ;  /* 0x000000fffffff290 */ /* 0x000fe4000fffe0ff */
[----:B------:R4:W1:Y:S04]  /*8dc0*/  @P0 LDS.128 R56, [R5] ;  /* 0x0000000005380984 */ /* 0x0008680000000c00 */
[----:B------:R4:W1:Y:S04]  /*8dd0*/  @P0 LDS.128 R64, [R4+0x10] ;  /* 0x0000100004400984 */ /* 0x0008680000000c00 */
[----:B------:R4:W1:Y:S04]  /*8de0*/  @P0 LDS.128 R72, [R3+0x20] ;  /* 0x0000200003480984 */ /* 0x0008680000000c00 */
[----:B------:R4:W1:Y:S02]  /*8df0*/  @P0 LDS.128 R80, [R60+0x30] ;  /* 0x000030003c500984 */ /* 0x0008640000000c00 */
.L_x_141:
[----:B------:R-:W-:Y:S05]  /*8e00*/  BSYNC B1 ;  /* 0x0000000000017941 */ /* 0x000fea0003800000 */
.L_x_140:
        /* <DEDUP_REMOVED lines=21> */
.L_x_145:
[----:B------:R-:W-:Y:S01]  /*8f60*/  ISETP.NE.AND P0, PT, R114, RZ, PT ;  /* 0x000000ff7200720c */ /* 0x000fe20003f05270 */
[----:B------:R-:W-:Y:S05]  /*8f70*/  WARPSYNC.ALL ;  /* 0x0000000000007948 */ /* 0x000fea0003800000 */
[----:B------:R-:W-:Y:S01]  /*8f80*/  R2UR UR4, R51 ;  /* 0x00000000330472ca */ /* 0x000fe200000e0000 */
[--C-:B-1----:R-:W-:Y:S01]  /*8f90*/  HADD2.F32 R48, -RZ, R56.reuse.H0_H0 ;  /* 0x20000038ff307230 */ /* 0x102fe20000004100 */
[----:B------:R-:W-:Y:S01]  /*8fa0*/  IADD3 R120, PT, PT, R120, 0x110, RZ ;  /* 0x0000011078787810 */ /* 0x000fe20007ffe0ff */
[----:B------:R-:W-:Y:S01]  /*8fb0*/  HADD2.F32 R50, -RZ, R56.H1_H1 ;  /* 0x30000038ff327230 */ /* 0x000fe20000004100 */
[----:B------:R-:W-:Y:S01]  /*8fc0*/  BSSY.RECONVERGENT B0, `(.L_x_146) ;  /* 0x000008d000007945 */ /* 0x000fe20003800200 */
[--C-:B------:R-:W-:Y:S01]  /*8fd0*/  HADD2.F32 R51, -RZ, R57.reuse.H0_H0 ;  /* 0x20000039ff337230 */ /* 0x100fe20000004100 */
[----:B------:R-:W-:Y:S01]  /*8fe0*/  LOP3.LUT R120, R120, 0xfefffff8, RZ, 0xc0, !PT ;  /* 0xfefffff878787812 */ /* 0x000fe200078ec0ff */
[----:B------:R-:W-:Y:S02]  /*8ff0*/  HADD2.F32 R52, -RZ, R57.H1_H1 ;  /* 0x30000039ff347230 */ /* 0x000fe40000004100 */
[--C-:B------:R-:W-:Y:S02]  /*9000*/  HADD2.F32 R53, -RZ, R58.reuse.H0_H0 ;  /* 0x2000003aff357230 */ /* 0x100fe40000004100 */
[----:B------:R-:W-:Y:S02]  /*9010*/  HADD2.F32 R54, -RZ, R58.H1_H1 ;  /* 0x3000003aff367230 */ /* 0x000fe40000004100 */
[----:B----4-:R-:W1:Y:S01]  /*9020*/  LDTM.x32 R4, tmem[UR4+0x60] ;  /* 0x00006004000479ee */ /* 0x010e6200082c0000 */
[----:B------:R-:W-:Y:S01]  /*9030*/  NOP ;  /* 0x0000000000007918 */ /* 0x000fe20000000000 */
[----:B-1----:R1:W-:Y:S01]  /*9040*/  SYNCS.ARRIVE.TRANS64.RED.A1T0 RZ, [R120+URZ], RZ ;  /* 0x000000ff78ff79a7 */ /* 0x0023e200081004ff */
[--C-:B------:R-:W-:Y:S02]  /*9050*/  HADD2.F32 R55, -RZ, R59.reuse.H0_H0 ;  /* 0x2000003bff377230 */ /* 0x100fe40000004100 */
[----:B------:R-:W-:Y:S02]  /*9060*/  HADD2.F32 R56, -RZ, R59.H1_H1 ;  /* 0x3000003bff387230 */ /* 0x000fe40000004100 */
        /* <DEDUP_REMOVED lines=40> */
[----:B------:R-:W-:Y:S01]  /*92f0*/  FFMA R2, R47, R35, R2 ;  /* 0x000000232f027223 */ /* 0x000fe20000000002 */
[C---:B------:R-:W-:Y:S01]  /*9300*/  FFMA R4, R49.reuse, R48, R4 ;  /* 0x0000003031047223 */ /* 0x040fe20000000004 */
        /* <DEDUP_REMOVED lines=8> */
[----:B------:R-:W-:Y:S01]  /*9390*/  FFMA R3, R49, R58, R3 ;  /* 0x0000003a31037223 */ /* 0x000fe20000000003 */
[----:B------:R-:W-:Y:S01]  /*93a0*/  F2FP.F16.F32.PACK_AB R4, R5, R4 ;  /* 0x000000040504723e */ /* 0x000fe200000000ff */
[----:B------:R-:W-:Y:S01]  /*93b0*/  FFMA R14, R49, R59, R14 ;  /* 0x0000003b310e7223 */ /* 0x000fe2000000000e */
[----:B------:R-:W-:Y:S01]  /*93c0*/  F2FP.F16.F32.PACK_AB R5, R7, R6 ;  /* 0x000000060705723e */ /* 0x000fe200000000ff */
[----:B------:R-:W-:Y:S01]  /*93d0*/  FFMA R15, R49, R60, R15 ;  /* 0x0000003c310f7223 */ /* 0x000fe2000000000f */
[----:B------:R-:W-:Y:S01]  /*93e0*/  F2FP.F16.F32.PACK_AB R6, R9, R8 ;  /* 0x000000080906723e */ /* 0x000fe200000000ff */
[----:B------:R-:W-:Y:S01]  /*93f0*/  FFMA R12, R49, R61, R12 ;  /* 0x0000003d310c7223 */ /* 0x000fe2000000000c */
[----:B------:R-:W-:Y:S01]  /*9400*/  F2FP.F16.F32.PACK_AB R7, R11, R10 ;  /* 0x0000000a0b07723e */ /* 0x000fe200000000ff */
[----:B------:R-:W-:Y:S02]  /*9410*/  HADD2.F32 R66, -RZ, R72.H1_H1 ;  /* 0x30000048ff427230 */ /* 0x000fe40000004100 */
[C---:B------:R-:W-:Y:S01]  /*9420*/  FFMA R13, R49.reuse, R62, R13 ;  /* 0x0000003e310d7223 */ /* 0x040fe2000000000d */
[--C-:B------:R-:W-:Y:S02]  /*9430*/  HADD2.F32 R67, -RZ, R73.reuse.H0_H0 ;  /* 0x20000049ff437230 */ /* 0x100fe40000004100 */
[C---:B------:R-:W-:Y:S01]  /*9440*/  FFMA R18, R49.reuse, R63, R18 ;  /* 0x0000003f31127223 */ /* 0x040fe20000000012 */
[----:B------:R1:W-:Y:S01]  /*9450*/  STS.128 [R112+0x6000], R4 ;  /* 0x0060000470007388 */ /* 0x0003e20000000c00 */
        /* <DEDUP_REMOVED lines=10> */
[--C-:B------:R-:W-:Y:S01]  /*9500*/  HADD2.F32 R73, -RZ, R80.reuse.H0_H0 ;  /* 0x20000050ff497230 */ /* 0x100fe20000004100 */
[----:B------:R-:W-:Y:S01]  /*9510*/  F2FP.F16.F32.PACK_AB R8, R3, R0 ;  /* 0x000000000308723e */ /* 0x000fe200000000ff */
[----:B------:R-:W-:Y:S01]  /*9520*/  FFMA R20, R49, R69, R20 ;  /* 0x0000004531147223 */ /* 0x000fe20000000014 */
[----:B------:R-:W-:Y:S01]  /*9530*/  F2FP.F16.F32.PACK_AB R9, R15, R14 ;  /* 0x0000000e0f09723e */ /* 0x000fe200000000ff */
[----:B------:R-:W-:Y:S01]  /*9540*/  HADD2.F32 R74, -RZ, R80.H1_H1 ;  /* 0x30000050ff4a7230 */ /* 0x000fe20000004100 */
[----:B------:R-:W-:Y:S01]  /*9550*/  F2FP.F16.F32.PACK_AB R10, R13, R12 ;  /* 0x0000000c0d0a723e */ /* 0x000fe200000000ff */
[----:B------:R-:W-:Y:S01]  /*9560*/  FFMA R21, R49, R70, R21 ;  /* 0x0000004631157223 */ /* 0x000fe20000000015 */
[----:B------:R-:W-:Y:S01]  /*9570*/  F2FP.F16.F32.PACK_AB R11, R19, R18 ;  /* 0x00000012130b723e */ /* 0x000fe200000000ff */
[--C-:B------:R-:W-:Y:S02]  /*9580*/  HADD2.F32 R75, -RZ, R81.reuse.H0_H0 ;  /* 0x20000051ff4b7230 */ /* 0x100fe40000004100 */
[C---:B------:R-:W-:Y:S01]  /*9590*/  FFMA R26, R49.reuse, R71, R26 ;  /* 0x00000047311a7223 */ /* 0x040fe2000000001a */
[----:B------:R-:W-:Y:S02]  /*95a0*/  HADD2.F32 R76, -RZ, R81.H1_H1 ;  /* 0x30000051ff4c7230 */ /* 0x000fe40000004100 */
[C---:B------:R-:W-:Y:S01]  /*95b0*/  FFMA R27, R49.reuse, R72, R27 ;  /* 0x00000048311b7223 */ /* 0x040fe2000000001b */
[----:B------:R1:W-:Y:S01]  /*95c0*/  STS.128 [R109+0x6010], R8 ;  /* 0x006010086d007388 */ /* 0x0003e20000000c00 */
[--C-:B------:R-:W-:Y:S02]  /*95d0*/  HADD2.F32 R77, -RZ, R82.reuse.H0_H0 ;  /* 0x20000052ff4d7230 */ /* 0x100fe40000004100 */
[C---:B------:R-:W-:Y:S01]  /*95e0*/  FFMA R24, R49.reuse, R73, R24 ;  /* 0x0000004931187223 */ /* 0x040fe20000000018 */
[----:B------:R-:W-:Y:S02]  /*95f0*/  HADD2.F32 R78, -RZ, R82.H1_H1 ;  /* 0x30000052ff4e7230 */ /* 0x000fe40000004100 */
[C---:B------:R-:W-:Y:S01]  /*9600*/  FFMA R25, R49.reuse, R74, R25 ;  /* 0x0000004a31197223 */ /* 0x040fe20000000019 */
[--C-:B------:R-:W-:Y:S02]  /*9610*/  HADD2.F32 R79, -RZ, R83.reuse.H0_H0 ;  /* 0x20000053ff4f7230 */ /* 0x100fe40000004100 */
[----:B------:R-:W-:Y:S01]  /*9620*/  FFMA R30, R49, R75, R30 ;  /* 0x0000004b311e7223 */ /* 0x000fe2000000001e */
[----:B------:R-:W-:Y:S01]  /*9630*/  HADD2.F32 R80, -RZ, R83.H1_H1 ;  /* 0x30000053ff507230 */ /* 0x000fe20000004100 */
[----:B------:R-:W-:Y:S01]  /*9640*/  F2FP.F16.F32.PACK_AB R16, R17, R16 ;  /* 0x000000101110723e */ /* 0x000fe200000000ff */
        /* <DEDUP_REMOVED lines=36> */
.L_x_147:
[----:B------:R-:W-:Y:S05]  /*9890*/  BSYNC.RECONVERGENT B0 ;  /* 0x0000000000007941 */ /* 0x000fea0003800200 */
.L_x_146:
[----:B------:R-:W-:Y:S01]  /*98a0*/  BAR.SYNC.DEFER_BLOCKING 0x1, 0x80 ;  /* 0x0042000000007b1d */ /* 0x000fe20000010000 */
[----:B------:R-:W-:Y:S01]  /*98b0*/  UISETP.NE.AND UP0, UPT, UR50, -0x4, UPT ;  /* 0xfffffffc3200788c */ /* 0x000fe2000bf05270 */
[----:B------:R-:W-:Y:S08]  /*98c0*/  IADD3 R84, PT, PT, R84, 0x1, RZ ;  /* 0x0000000154547810 */ /* 0x000ff00007ffe0ff */
[----:B------:R-:W-:Y:S05]  /*98d0*/  BRA.U !UP0, `(.L_x_148) ;  /* 0x0000000108287547 */ /* 0x000fea000b800000 */
[----:B------:R-:W-:Y:S01]  /*98e0*/  ISETP.NE.AND P0, PT, R117, RZ, PT ;  /* 0x000000ff7500720c */ /* 0x000fe20003f05270 */
[----:B------:R-:W-:Y:S01]  /*98f0*/  IMAD.U32 R2, RZ, RZ, UR51 ;  /* 0x00000033ff027e24 */ /* 0x000fe2000f8e00ff */
[----:B------:R-:W-:Y:S01]  /*9900*/  UIADD3 UR51, UPT, UPT, UR51, 0x1, URZ ;  /* 0x0000000133337890 */ /* 0x000fe2000fffe0ff */
[----:B------:R-:W-:Y:S03]  /*9910*/  IMAD.U32 R0, RZ, RZ, UR45 ;  /* 0x0000002dff007e24 */ /* 0x000fe6000f8e00ff */
[----:B------:R-:W-:Y:S04]  /*9920*/  UISETP.NE.AND UP0, UPT, UR51, 0x4, UPT ;  /* 0x000000043300788c */ /* 0x000fe8000bf05270 */
[----:B------:R-:W-:Y:S03]  /*9930*/  USEL UR51, UR51, URZ, UP0 ;  /* 0x000000ff33337287 */ /* 0x000fe60008000000 */
[----:B------:R-:W-:Y:S05]  /*9940*/  @P0 LEA R2, R2, UR44, 0x3 ;  /* 0x0000002c02020c11 */ /* 0x000fea000f8e18ff */
[----:B------:R-:W-:Y:S05]  /*9950*/  @P0 VIADD R2, R2, 0xa0 ;  /* 0x000000a002020836 */ /* 0x000fea0000000000 */
[----:B------:R-:W-:Y:S04]  /*9960*/  @P0 PRMT R0, R0, 0x654, R2 ;  /* 0x0000065400000816 */ /* 0x000fe80000000002 */
[----:B------:R3:W-:Y:S03]  /*9970*/  @P0 SYNCS.ARRIVE.TRANS64.RED.A1T0 RZ, [R0+URZ], RZ ;  /* 0x000000ff00ff09a7 */ /* 0x0007e600081004ff */
.L_x_148:
[----:B------:R-:W-:Y:S01]  /*9980*/  ISETP.NE.AND P2, PT, R115, RZ, PT ;  /* 0x000000ff7300720c */ /* 0x000fe20003f45270 */
[----:B------:R-:W-:Y:S01]  /*9990*/  UIADD3 UR50, UPT, UPT, UR50, 0x4, URZ ;  /* 0x0000000432327890 */ /* 0x000fe2000fffe0ff */
[----:B------:R-:W-:Y:S01]  /*99a0*/  ISETP.NE.AND P0, PT, R116, 0x2, PT ;  /* 0x000000027400780c */ /* 0x000fe20003f05270 */
[----:B------:R-:W-:Y:S01]  /*99b0*/  IMAD.IADD R15, R45, 0x1, R96 ;  /* 0x000000012d0f7824 */ /* 0x000fe200078e0260 */
[----:B------:R-:W-:Y:S01]  /*99c0*/  ISETP.NE.AND P1, PT, R84, 0x4, PT ;  /* 0x000000045400780c */ /* 0x000fe20003f25270 */
[----:B------:R-:W-:Y:S01]  /*99d0*/  IMAD.IADD R14, R46, 0x1, R97 ;  /* 0x000000012e0e7824 */ /* 0x000fe200078e0261 */
[----:B------:R-:W-:Y:S02]  /*99e0*/  SEL R2, RZ, 0x1, P0 ;  /* 0x00000001ff027807 */ /* 0x000fe40000000000 */
[----:B---3--:R-:W-:Y:S02]  /*99f0*/  SEL R0, RZ, 0x1, P1 ;  /* 0x00000001ff007807 */ /* 0x008fe40000800000 */
[----:B------:R-:W-:Y:S02]  /*9a00*/  LOP3.LUT R105, R105, R2, RZ, 0x3c, !PT ;  /* 0x0000000269697212 */ /* 0x000fe400078e3cff */
[----:B------:R-:W-:Y:S02]  /*9a10*/  LOP3.LUT R106, R106, R0, RZ, 0x3c, !PT ;  /* 0x000000006a6a7212 */ /* 0x000fe400078e3cff */
[----:B------:R-:W-:Y:S02]  /*9a20*/  @P2 R2UR UR52, R104 ;  /* 0x00000000683422ca */ /* 0x000fe400000e0000 */
[----:B------:R-:W-:Y:S02]  /*9a30*/  SEL R116, R116, RZ, P0 ;  /* 0x000000ff74747207 */ /* 0x000fe40000000000 */
[----:B------:R-:W-:Y:S01]  /*9a40*/  SEL R84, R84, RZ, P1 ;  /* 0x000000ff54547207 */ /* 0x000fe20000800000 */
[----:B------:R-:W-:Y:S10]  /*9a50*/  @P2 BRA `(.L_x_149) ;  /* 0xffffffbc00b82947 */ /* 0x000ff4000383ffff */
[----:B------:R-:W3:Y:S01]  /*9a60*/  LDCU.64 UR6, c[0x0][0x888] ;  /* 0x00011100ff0677ac */ /* 0x000ee20008000a00 */
[----:B------:R-:W4:Y:S01]  /*9a70*/  LDCU.64 UR4, c[0x0][0x890] ;  /* 0x00011200ff0477ac */ /* 0x000f220008000a00 */
[----:B---3--:R-:W-:Y:S02]  /*9a80*/  ISETP.NE.U32.AND P2, PT, RZ, UR6, PT ;  /* 0x00000006ff007c0c */ /* 0x008fe4000bf45070 */
[----:B----4-:R-:W-:Y:S02]  /*9a90*/  ISETP.NE.U32.AND P1, PT, RZ, UR4, PT ;  /* 0x00000004ff007c0c */ /* 0x010fe4000bf25070 */
[----:B------:R-:W-:Y:S02]  /*9aa0*/  ISETP.NE.AND.EX P2, PT, RZ, UR7, PT, P2 ;  /* 0x00000007ff007c0c */ /* 0x000fe4000bf45320 */
[----:B------:R-:W-:-:S13]  /*9ab0*/  ISETP.NE.AND.EX P0, PT, RZ, UR5, PT, P1 ;  /* 0x00000005ff007c0c */ /* 0x000fda000bf05310 */
[----:B------:R-:W-:Y:S05]  /*9ac0*/  @P2 BRA P0, `(.L_x_150) ;  /* 0x00000000003c2947 */ /* 0x000fea0000000000 */
[----:B------:R-:W-:-:S13]  /*9ad0*/  ISETP.NE.AND.EX P1, PT, RZ, UR5, PT, P1 ;  /* 0x00000005ff007c0c */ /* 0x000fda000bf25310 */
[----:B------:R-:W-:Y:S05]  /*9ae0*/  @P1 BRA `(.L_x_151) ;  /* 0x00000000000c1947 */ /* 0x000fea0003800000 */
[----:B------:R-:W-:-:S13]  /*9af0*/  FSETP.NEU.AND P0, PT, R49, RZ, PT ;  /* 0x000000ff3100720b */ /* 0x000fda0003f0d000 */
[----:B------:R-:W-:Y:S05]  /*9b00*/  @!P0 EXIT ;  /* 0x000000000000894d */ /* 0x000fea0003800000 */
[----:B------:R-:W-:Y:S05]  /*9b10*/  BRA `(.L_x_150) ;  /* 0x0000000000287947 */ /* 0x000fea0003800000 */
.L_x_151:
[----:B------:R-:W-:Y:S01]  /*9b20*/  ISETP.NE.AND P0, PT, R118, RZ, PT ;  /* 0x000000ff7600720c */ /* 0x000fe20003f05270 */
[----:B------:R-:W-:-:S12]  /*9b30*/  BSSY.RECONVERGENT B0, `(.L_x_150) ;  /* 0x0000008000007945 */ /* 0x000fd80003800200 */
[----:B------:R-:W-:Y:S05]  /*9b40*/  @P0 BRA `(.L_x_152) ;  /* 0x0000000000100947 */ /* 0x000fea0003800000 */
[----:B------:R-:W-:-:S04]  /*9b50*/  ISETP.NE.U32.AND P0, PT, RZ, UR6, PT ;  /* 0x00000006ff007c0c */ /* 0x000fc8000bf05070 */
[----:B------:R-:W-:-:S13]  /*9b60*/  ISETP.NE.AND.EX P0, PT, RZ, UR7, PT, P0 ;  /* 0x00000007ff007c0c */ /* 0x000fda000bf05300 */
[----:B------:R-:W-:Y:S05]  /*9b70*/  @!P0 EXIT ;  /* 0x000000000000894d */ /* 0x000fea0003800000 */
[----:B------:R-:W-:Y:S05]  /*9b80*/  BRA `(.L_x_153) ;  /* 0x0000000000087947 */ /* 0x000fea0003800000 */
.L_x_152:
[----:B------:R-:W-:-:S13]  /*9b90*/  FSETP.NEU.AND P0, PT, R49, RZ, PT ;  /* 0x000000ff3100720b */ /* 0x000fda0003f0d000 */
[----:B------:R-:W-:Y:S05]  /*9ba0*/  @!P0 EXIT ;  /* 0x000000000000894d */ /* 0x000fea0003800000 */
.L_x_153:
[----:B------:R-:W-:Y:S05]  /*9bb0*/  BSYNC.RECONVERGENT B0 ;  /* 0x0000000000007941 */ /* 0x000fea0003800200 */
.L_x_150:
[----:B------:R-:W-:Y:S01]  /*9bc0*/  ULEA UR4, UR51, UR44, 0x3 ;  /* 0x0000002c33047291 */ /* 0x000fe2000f8e18ff */
[----:B------:R-:W-:-:S04]  /*9bd0*/  DEPBAR.LE SB0, 0x0 ;  /* 0x000080000000791a */ /* 0x000fc80000000000 */
[----:B------:R-:W-:-:S04]  /*9be0*/  UIADD3 UR4, UPT, UPT, UR4, 0xa0, URZ ;  /* 0x000000a004047890 */ /* 0x000fc8000fffe0ff */
[----:B------:R-:W-:-:S09]  /*9bf0*/  UPRMT UR4, UR45, 0x654, UR4 ;  /* 0x000006542d047896 */ /* 0x000fd20008000004 */
[----:B------:R-:W-:Y:S01]  /*9c00*/  SYNCS.ARRIVE.TRANS64.RED.A1T0 RZ, [UR4], RZ ;  /* 0x000000ffffff79a7 */ /* 0x000fe20008100404 */
[----:B------:R-:W-:Y:S05]  /*9c10*/  EXIT ;  /* 0x000000000000794d */ /* 0x000fea0003800000 */
.L_x_24:
[----:B--2---:R2:W4:Y:S02]  /*9c20*/  SYNCS.PHASECHK.TRANS64.TRYWAIT P0, [R2+URZ+0x140], R3 ;  /* 0x00014003020075a7 */ /* 0x00452400080011ff */
[----:B----4-:R-:W-:Y:S05]  /*9c30*/  @!P0 NANOSLEEP.SYNCS 0x989680 ;  /* 0x009896800000895d */ /* 0x010fea0003900000 */
[----:B------:R-:W4:Y:S02]  /*9c40*/  @!P0 SYNCS.PHASECHK.TRANS64 P0, [R2+URZ+0x140], R3 ;  /* 0x00014003020085a7 */ /* 0x000f2400080010ff */
[----:B----4-:R-:W-:Y:S05]  /*9c50*/  @!P0 BRA `(.L_x_24) ;  /* 0xfffffffc00f08947 */ /* 0x010fea000383ffff */
[----:B------:R-:W-:Y:S05]  /*9c60*/  BRA `(.L_x_154) ;  /* 0xffffff7c00047947 */ /* 0x000fea000383ffff */
.L_x_27:
[----:B------:R-:W-:-:S07]  /*9c70*/  MOV R2, UR49 ;  /* 0x0000003100027c02 */ /* 0x000fce0008000f00 */
.L_x_155:
[----:B-1----:R1:W2:Y:S02]  /*9c80*/  SYNCS.PHASECHK.TRANS64.TRYWAIT P0, [R2+URZ+0x40], R4 ;  /* 0x00004004020075a7 */ /* 0x0022a400080011ff */
[----:B--2---:R-:W-:Y:S05]  /*9c90*/  @!P0 NANOSLEEP.SYNCS 0x989680 ;  /* 0x009896800000895d */ /* 0x004fea0003900000 */
[----:B------:R-:W2:Y:S02]  /*9ca0*/  @!P0 SYNCS.PHASECHK.TRANS64 P0, [R2+URZ+0x40], R4 ;  /* 0x00004004020085a7 */ /* 0x000ea400080010ff */
[----:B--2---:R-:W-:Y:S05]  /*9cb0*/  @!P0 BRA `(.L_x_155) ;  /* 0xfffffffc00f08947 */ /* 0x004fea000383ffff */
[----:B------:R-:W-:Y:S05]  /*9cc0*/  BRA `(.L_x_26) ;  /* 0xffffff7c006c7947 */ /* 0x000fea000383ffff */
.L_x_34:
[----:B-1----:R-:W-:-:S07]  /*9cd0*/  MOV R2, UR17 ;  /* 0x0000001100027c02 */ /* 0x002fce0008000f00 */
.L_x_156:
[----:B-1----:R1:W2:Y:S02]  /*9ce0*/  SYNCS.PHASECHK.TRANS64.TRYWAIT P0, [R2+URZ+0x40], R4 ;  /* 0x00004004020075a7 */ /* 0x0022a400080011ff */
[----:B--2---:R-:W-:Y:S05]  /*9cf0*/  @!P0 NANOSLEEP.SYNCS 0x989680 ;  /* 0x009896800000895d */ /* 0x004fea0003900000 */
[----:B------:R-:W2:Y:S02]  /*9d00*/  @!P0 SYNCS.PHASECHK.TRANS64 P0, [R2+URZ+0x40], R4 ;  /* 0x00004004020085a7 */ /* 0x000ea400080010ff */
[----:B--2---:R-:W-:Y:S05]  /*9d10*/  @!P0 BRA `(.L_x_156) ;  /* 0xfffffffc00f08947 */ /* 0x004fea000383ffff */
[----:B------:R-:W-:Y:S05]  /*9d20*/  BRA `(.L_x_33) ;  /* 0xffffff8000287947 */ /* 0x000fea000383ffff */
.L_x_39:
[----:B-1----:R1:W2:Y:S02]  /*9d30*/  SYNCS.PHASECHK.TRANS64.TRYWAIT P0, [R2+URZ+0xd0], R3 ;  /* 0x0000d003020075a7 */ /* 0x0022a400080011ff */
[----:B--2---:R-:W-:Y:S05]  /*9d40*/  @!P0 NANOSLEEP.SYNCS 0x989680 ;  /* 0x009896800000895d */ /* 0x004fea0003900000 */
[----:B------:R-:W2:Y:S02]  /*9d50*/  @!P0 SYNCS.PHASECHK.TRANS64 P0, [R2+URZ+0xd0], R3 ;  /* 0x0000d003020085a7 */ /* 0x000ea400080010ff */
[----:B--2---:R-:W-:Y:S05]  /*9d60*/  @!P0 BRA `(.L_x_39) ;  /* 0xfffffffc00f08947 */ /* 0x004fea000383ffff */
[----:B------:R-:W-:Y:S05]  /*9d70*/  BRA `(.L_x_157) ;  /* 0xffffff8000cc7947 */ /* 0x000fea000383ffff */
.L_x_43:
[----:B---3--:R-:W-:-:S07]  /*9d80*/  MOV R0, UR4 ;  /* 0x0000000400007c02 */ /* 0x008fce0008000f00 */
.L_x_158:
[----:B-1----:R1:W2:Y:S02]  /*9d90*/  SYNCS.PHASECHK.TRANS64.TRYWAIT P0, [R0+URZ], R2 ;  /* 0x00000002000075a7 */ /* 0x0022a400080011ff */
[----:B--2---:R-:W-:Y:S05]  /*9da0*/  @!P0 NANOSLEEP.SYNCS 0x989680 ;  /* 0x009896800000895d */ /* 0x004fea0003900000 */
[----:B------:R-:W2:Y:S02]  /*9db0*/  @!P0 SYNCS.PHASECHK.TRANS64 P0, [R0+URZ], R2 ;  /* 0x00000002000085a7 */ /* 0x000ea400080010ff */
[----:B--2---:R-:W-:Y:S05]  /*9dc0*/  @!P0 BRA `(.L_x_158) ;  /* 0xfffffffc00f08947 */ /* 0x004fea000383ffff */
[----:B------:R-:W-:Y:S05]  /*9dd0*/  BRA `(.L_x_159) ;  /* 0xffffff88003c7947 */ /* 0x000fea000383ffff */
.L_x_44:
[----:B---3--:R-:W-:-:S07]  /*9de0*/  MOV R0, UR4 ;  /* 0x0000000400007c02 */ /* 0x008fce0008000f00 */
.L_x_160:
[----:B-1----:R1:W2:Y:S02]  /*9df0*/  SYNCS.PHASECHK.TRANS64.TRYWAIT P0, [R0+URZ], R3 ;  /* 0x00000003000075a7 */ /* 0x0022a400080011ff */
[----:B--2---:R-:W-:Y:S05]  /*9e00*/  @!P0 NANOSLEEP.SYNCS 0x989680 ;  /* 0x009896800000895d */ /* 0x004fea0003900000 */
[----:B------:R-:W2:Y:S02]  /*9e10*/  @!P0 SYNCS.PHASECHK.TRANS64 P0, [R0+URZ], R3 ;  /* 0x00000003000085a7 */ /* 0x000ea400080010ff */
[----:B--2---:R-:W-:Y:S05]  /*9e20*/  @!P0 BRA `(.L_x_160) ;  /* 0xfffffffc00f08947 */ /* 0x004fea000383ffff */
[----:B------:R-:W-:Y:S05]  /*9e30*/  BRA `(.L_x_161) ;  /* 0xffffff8800487947 */ /* 0x000fea000383ffff */
.L_x_45:
[----:B---3--:R-:W-:-:S07]  /*9e40*/  MOV R0, UR4 ;  /* 0x0000000400007c02 */ /* 0x008fce0008000f00 */
.L_x_162:
[----:B-1----:R1:W2:Y:S02]  /*9e50*/  SYNCS.PHASECHK.TRANS64.TRYWAIT P0, [R0+URZ], R3 ;  /* 0x00000003000075a7 */ /* 0x0022a400080011ff */
[----:B--2---:R-:W-:Y:S05]  /*9e60*/  @!P0 NANOSLEEP.SYNCS 0x989680 ;  /* 0x009896800000895d */ /* 0x004fea0003900000 */
[----:B------:R-:W2:Y:S02]  /*9e70*/  @!P0 SYNCS.PHASECHK.TRANS64 P0, [R0+URZ], R3 ;  /* 0x00000003000085a7 */ /* 0x000ea400080010ff */
[----:B--2---:R-:W-:Y:S05]  /*9e80*/  @!P0 BRA `(.L_x_162) ;  /* 0xfffffffc00f08947 */ /* 0x004fea000383ffff */
[----:B------:R-:W-:Y:S05]  /*9e90*/  BRA `(.L_x_163) ;  /* 0xffffff8800547947 */ /* 0x000fea000383ffff */
.L_x_46:
[----:B---3--:R-:W-:-:S07]  /*9ea0*/  MOV R0, UR4 ;  /* 0x0000000400007c02 */ /* 0x008fce0008000f00 */
.L_x_164:
[----:B-1----:R1:W2:Y:S02]  /*9eb0*/  SYNCS.PHASECHK.TRANS64.TRYWAIT P0, [R0+URZ], R3 ;  /* 0x00000003000075a7 */ /* 0x0022a400080011ff */
[----:B--2---:R-:W-:Y:S05]  /*9ec0*/  @!P0 NANOSLEEP.SYNCS 0x989680 ;  /* 0x009896800000895d */ /* 0x004fea0003900000 */
[----:B------:R-:W2:Y:S02]  /*9ed0*/  @!P0 SYNCS.PHASECHK.TRANS64 P0, [R0+URZ], R3 ;  /* 0x00000003000085a7 */ /* 0x000ea400080010ff */
[----:B--2---:R-:W-:Y:S05]  /*9ee0*/  @!P0 BRA `(.L_x_164) ;  /* 0xfffffffc00f08947 */ /* 0x004fea000383ffff */
[----:B------:R-:W-:Y:S05]  /*9ef0*/  BRA `(.L_x_165) ;  /* 0xffffff8800607947 */ /* 0x000fea000383ffff */
.L_x_47:
[----:B---3--:R-:W-:-:S07]  /*9f00*/  MOV R0, UR4 ;  /* 0x0000000400007c02 */ /* 0x008fce0008000f00 */
.L_x_166:
[----:B-1----:R1:W2:Y:S02]  /*9f10*/  SYNCS.PHASECHK.TRANS64.TRYWAIT P0, [R0+URZ], R3 ;  /* 0x00000003000075a7 */ /* 0x0022a400080011ff */
[----:B--2---:R-:W-:Y:S05]  /*9f20*/  @!P0 NANOSLEEP.SYNCS 0x989680 ;  /* 0x009896800000895d */ /* 0x004fea0003900000 */
[----:B------:R-:W2:Y:S02]  /*9f30*/  @!P0 SYNCS.PHASECHK.TRANS64 P0, [R0+URZ], R3 ;  /* 0x00000003000085a7 */ /* 0x000ea400080010ff */
[----:B--2---:R-:W-:Y:S05]  /*9f40*/  @!P0 BRA `(.L_x_166) ;  /* 0xfffffffc00f08947 */ /* 0x004fea000383ffff */
[----:B------:R-:W-:Y:S05]  /*9f50*/  BRA `(.L_x_167) ;  /* 0xffffff88006c7947 */ /* 0x000fea000383ffff */
.L_x_48:
[----:B---3--:R-:W-:-:S07]  /*9f60*/  MOV R0, UR4 ;  /* 0x0000000400007c02 */ /* 0x008fce0008000f00 */
.L_x_168:
[----:B-1----:R1:W2:Y:S02]  /*9f70*/  SYNCS.PHASECHK.TRANS64.TRYWAIT P0, [R0+URZ], R3 ;  /* 0x00000003000075a7 */ /* 0x0022a400080011ff */
[----:B--2---:R-:W-:Y:S05]  /*9f80*/  @!P0 NANOSLEEP.SYNCS 0x989680 ;  /* 0x009896800000895d */ /* 0x004fea0003900000 */
[----:B------:R-:W2:Y:S02]  /*9f90*/  @!P0 SYNCS.PHASECHK.TRANS64 P0, [R0+URZ], R3 ;  /* 0x00000003000085a7 */ /* 0x000ea400080010ff */
[----:B--2---:R-:W-:Y:S05]  /*9fa0*/  @!P0 BRA `(.L_x_168) ;  /* 0xfffffffc00f08947 */ /* 0x004fea000383ffff */
[----:B------:R-:W-:Y:S05]  /*9fb0*/  BRA `(.L_x_169) ;  /* 0xffffff8800787947 */ /* 0x000fea000383ffff */
.L_x_49:
[----:B---3--:R-:W-:-:S07]  /*9fc0*/  MOV R0, UR4 ;  /* 0x0000000400007c02 */ /* 0x008fce0008000f00 */
.L_x_170:
[----:B-1----:R1:W2:Y:S02]  /*9fd0*/  SYNCS.PHASECHK.TRANS64.TRYWAIT P0, [R0+URZ], R3 ;  /* 0x00000003000075a7 */ /* 0x0022a400080011ff */
[----:B--2---:R-:W-:Y:S05]  /*9fe0*/  @!P0 NANOSLEEP.SYNCS 0x989680 ;  /* 0x009896800000895d */ /* 0x004fea0003900000 */
[----:B------:R-:W2:Y:S02]  /*9ff0*/  @!P0 SYNCS.PHASECHK.TRANS64 P0, [R0+URZ], R3 ;  /* 0x00000003000085a7 */ /* 0x000ea400080010ff */
[----:B--2---:R-:W-:Y:S05]  /*a000*/  @!P0 BRA `(.L_x_170) ;  /* 0xfffffffc00f08947 */ /* 0x004fea000383ffff */
[----:B------:R-:W-:Y:S05]  /*a010*/  BRA `(.L_x_171) ;  /* 0xffffff8800847947 */ /* 0x000fea000383ffff */
.L_x_52:
[----:B-1----:R1:W2:Y:S02]  /*a020*/  SYNCS.PHASECHK.TRANS64.TRYWAIT P0, [R0+URZ+0x130], R4 ;  /* 0x00013004000075a7 */ /* 0x0022a400080011ff */
[----:B--2---:R-:W-:Y:S05]  /*a030*/  @!P0 NANOSLEEP.SYNCS 0x989680 ;  /* 0x009896800000895d */ /* 0x004fea0003900000 */
[----:B------:R-:W2:Y:S02]  /*a040*/  @!P0 SYNCS.PHASECHK.TRANS64 P0, [R0+URZ+0x130], R4 ;  /* 0x00013004000085a7 */ /* 0x000ea400080010ff */
[----:B--2---:R-:W-:Y:S05]  /*a050*/  @!P0 BRA `(.L_x_52) ;  /* 0xfffffffc00f08947 */ /* 0x004fea000383ffff */
[----:B------:R-:W-:Y:S05]  /*a060*/  BRA `(.L_x_172) ;  /* 0xffffff8800e07947 */ /* 0x000fea000383ffff */
.L_x_53:
[----:B------:R-:W-:-:S07]  /*a070*/  MOV R0, UR5 ;  /* 0x0000000500007c02 */ /* 0x000fce0008000f00 */
.L_x_173:
[----:B-1----:R1:W2:Y:S02]  /*a080*/  SYNCS.PHASECHK.TRANS64.TRYWAIT P0, [R0+URZ+0xe0], R5 ;  /* 0x0000e005000075a7 */ /* 0x0022a400080011ff */
[----:B--2---:R-:W-:Y:S05]  /*a090*/  @!P0 NANOSLEEP.SYNCS 0x989680 ;  /* 0x009896800000895d */ /* 0x004fea0003900000 */
[----:B------:R-:W2:Y:S02]  /*a0a0*/  @!P0 SYNCS.PHASECHK.TRANS64 P0, [R0+URZ+0xe0], R5 ;  /* 0x0000e005000085a7 */ /* 0x000ea400080010ff */
[----:B--2---:R-:W-:Y:S05]  /*a0b0*/  @!P0 BRA `(.L_x_173) ;  /* 0xfffffffc00f08947 */ /* 0x004fea000383ffff */
[----:B------:R-:W-:Y:S05]  /*a0c0*/  BRA `(.L_x_174) ;  /* 0xffffff8800f07947 */ /* 0x000fea000383ffff */
.L_x_54:
[----:B-1----:R1:W2:Y:S02]  /*a0d0*/  SYNCS.PHASECHK.TRANS64.TRYWAIT P1, [R0+URZ+0xd0], R4 ;  /* 0x0000d004000075a7 */ /* 0x0022a400080211ff */
[----:B--2---:R-:W-:Y:S05]  /*a0e0*/  @!P1 NANOSLEEP.SYNCS 0x989680 ;  /* 0x009896800000995d */ /* 0x004fea0003900000 */
[----:B------:R-:W2:Y:S02]  /*a0f0*/  @!P1 SYNCS.PHASECHK.TRANS64 P1, [R0+URZ+0xd0], R4 ;  /* 0x0000d004000095a7 */ /* 0x000ea400080210ff */
[----:B--2---:R-:W-:Y:S05]  /*a100*/  @!P1 BRA `(.L_x_54) ;  /* 0xfffffffc00f09947 */ /* 0x004fea000383ffff */
[----:B------:R-:W-:Y:S05]  /*a110*/  BRA `(.L_x_175) ;  /* 0xffffff8c00207947 */ /* 0x000fea000383ffff */
.L_x_57:
[----:B------:R-:W-:-:S07]  /*a120*/  MOV R0, UR5 ;  /* 0x0000000500007c02 */ /* 0x000fce0008000f00 */
.L_x_176:
[----:B-1----:R1:W2:Y:S02]  /*a130*/  SYNCS.PHASECHK.TRANS64.TRYWAIT P0, [R0+URZ+0xe0], R2 ;  /* 0x0000e002000075a7 */ /* 0x0022a400080011ff */
[----:B--2---:R-:W-:Y:S05]  /*a140*/  @!P0 NANOSLEEP.SYNCS 0x989680 ;  /* 0x009896800000895d */ /* 0x004fea0003900000 */
[----:B------:R-:W2:Y:S02]  /*a150*/  @!P0 SYNCS.PHASECHK.TRANS64 P0, [R0+URZ+0xe0], R2 ;  /* 0x0000e002000085a7 */ /* 0x000ea400080010ff */
[----:B--2---:R-:W-:Y:S05]  /*a160*/  @!P0 BRA `(.L_x_176) ;  /* 0xfffffffc00f08947 */ /* 0x004fea000383ffff */
[----:B------:R-:W-:Y:S05]  /*a170*/  BRA `(.L_x_56) ;  /* 0xffffff8c00747947 */ /* 0x000fea000383ffff */
.L_x_66:
[----:B-1----:R-:W-:-:S04]  /*a180*/  MOV R4, UR6 ;  /* 0x0000000600047c02 */ /* 0x002fc80008000f00 */
[----:B------:R1:W2:Y:S03]  /*a190*/  SYNCS.PHASECHK.TRANS64.TRYWAIT P0, [R4+URZ+0x8], R5 ;  /* 0x00000805040075a7 */ /* 0x0002a600080011ff */
[----:B--2---:R-:W-:Y:S05]  /*a1a0*/  @!P0 NANOSLEEP.SYNCS 0x989680 ;  /* 0x009896800000895d */ /* 0x004fea0003900000 */
[----:B------:R-:W2:Y:S02]  /*a1b0*/  @!P0 SYNCS.PHASECHK.TRANS64 P0, [R4+URZ+0x8], R5 ;  /* 0x00000805040085a7 */ /* 0x000ea400080010ff */
[----:B--2---:R-:W-:Y:S05]  /*a1c0*/  @!P0 BRA `(.L_x_66) ;  /* 0xfffffffc00ec8947 */ /* 0x004fea000383ffff */
[----:B------:R-:W-:Y:S05]  /*a1d0*/  BRA `(.L_x_65) ;  /* 0xffffff9000287947 */ /* 0x000fea000383ffff */
.L_x_68:
[----:B------:R-:W-:Y:S01]  /*a1e0*/  BSSY B0, `(.L_x_177) ;  /* 0x0000006000007945 */ /* 0x000fe20003800000 */
[----:B------:R-:W-:-:S07]  /*a1f0*/  MOV R15, 0xffffffff ;  /* 0xffffffff000f7802 */ /* 0x000fce0000000f00 */
[----:B-1---5:R-:W-:Y:S05]  /*a200*/  WARPSYNC.COLLECTIVE R15, `(.L_x_178) ;  /* 0x000000000f0c7348 */ /* 0x022fea0003c00000 */
[----:B------:R-:W-:Y:S02]  /*a210*/  ELECT P6, UR79, PT ;  /* 0x00000000004f782f */ /* 0x000fe400038c0000 */
[----:B------:R-:W-:Y:S01]  /*a220*/  MOV R14, UR79 ;  /* 0x0000004f000e7c02 */ /* 0x000fe20008000f00 */
[----:B-1---5:R-:W-:Y:S10]  /*a230*/  ENDCOLLECTIVE ;  /* 0x000000000000791b */ /* 0x022ff40003800000 */
.L_x_178:
[----:B------:R-:W-:Y:S05]  /*a240*/  BSYNC B0 ;  /* 0x0000000000007941 */ /* 0x000fea0003800000 */
.L_x_177:
[----:B------:R-:W-:Y:S05]  /*a250*/  BRA `(.L_x_179) ;  /* 0xffffff9000587947 */ /* 0x000fea000383ffff */
.L_x_70:
[----:B-1----:R-:W-:-:S04]  /*a260*/  MOV R2, UR6 ;  /* 0x0000000600027c02 */ /* 0x002fc80008000f00 */
[----:B------:R1:W2:Y:S03]  /*a270*/  SYNCS.PHASECHK.TRANS64.TRYWAIT P0, [R2+URZ+0x8], R3 ;  /* 0x00000803020075a7 */ /* 0x0002a600080011ff */
[----:B--2---:R-:W-:Y:S05]  /*a280*/  @!P0 NANOSLEEP.SYNCS 0x989680 ;  /* 0x009896800000895d */ /* 0x004fea0003900000 */
[----:B------:R-:W2:Y:S02]  /*a290*/  @!P0 SYNCS.PHASECHK.TRANS64 P0, [R2+URZ+0x8], R3 ;  /* 0x00000803020085a7 */ /* 0x000ea400080010ff */
[----:B--2---:R-:W-:Y:S05]  /*a2a0*/  @!P0 BRA `(.L_x_70) ;  /* 0xfffffffc00ec8947 */ /* 0x004fea000383ffff */
[----:B------:R-:W-:Y:S05]  /*a2b0*/  BRA `(.L_x_69) ;  /* 0xffffff90005c7947 */ /* 0x000fea000383ffff */
.L_x_71:
[----:B-1----:R1:W2:Y:S02]  /*a2c0*/  SYNCS.PHASECHK.TRANS64.TRYWAIT P0, [R0+URZ+0xd0], R4 ;  /* 0x0000d004000075a7 */ /* 0x0022a400080011ff */
[----:B--2---:R-:W-:Y:S05]  /*a2d0*/  @!P0 NANOSLEEP.SYNCS 0x989680 ;  /* 0x009896800000895d */ /* 0x004fea0003900000 */
[----:B------:R-:W2:Y:S02]  /*a2e0*/  @!P0 SYNCS.PHASECHK.TRANS64 P0, [R0+URZ+0xd0], R4 ;  /* 0x0000d004000085a7 */ /* 0x000ea400080010ff */
[----:B--2---:R-:W-:Y:S05]  /*a2f0*/  @!P0 BRA `(.L_x_71) ;  /* 0xfffffffc00f08947 */ /* 0x004fea000383ffff */
[----:B------:R-:W-:Y:S05]  /*a300*/  BRA `(.L_x_180) ;  /* 0xffffff9400487947 */ /* 0x000fea000383ffff */
.L_x_73:
[----:B------:R-:W-:-:S07]  /*a310*/  MOV R0, UR9 ;  /* 0x0000000900007c02 */ /* 0x000fce0008000f00 */
.L_x_181:
[----:B-1----:R1:W2:Y:S02]  /*a320*/  SYNCS.PHASECHK.TRANS64.TRYWAIT P0, [R0+URZ+0x110], R4 ;  /* 0x00011004000075a7 */ /* 0x0022a400080011ff */
[----:B--2---:R-:W-:Y:S05]  /*a330*/  @!P0 NANOSLEEP.SYNCS 0x989680 ;  /* 0x009896800000895d */ /* 0x004fea0003900000 */
[----:B------:R-:W2:Y:S02]  /*a340*/  @!P0 SYNCS.PHASECHK.TRANS64 P0, [R0+URZ+0x110], R4 ;  /* 0x00011004000085a7 */ /* 0x000ea400080010ff */
[----:B--2---:R-:W-:Y:S05]  /*a350*/  @!P0 BRA `(.L_x_181) ;  /* 0xfffffffc00f08947 */ /* 0x004fea000383ffff */
[----:B------:R-:W-:Y:S05]  /*a360*/  BRA `(.L_x_182) ;  /* 0xffffff9400947947 */ /* 0x000fea000383ffff */
.L_x_76:
[----:B------:R-:W-:Y:S07]  /*a370*/  MOV R0, UR8 ;  /* 0x0000000800007c02 */ /* 0x000fee0008000f00 */
.L_x_183:
[----:B-1----:R1:W2:Y:S02]  /*a380*/  SYNCS.PHASECHK.TRANS64.TRYWAIT P0, [R0+URZ], R4 ;  /* 0x00000004000075a7 */ /* 0x0022a400080011ff */
[----:B--2---:R-:W-:Y:S05]  /*a390*/  @!P0 NANOSLEEP.SYNCS 0x989680 ;  /* 0x009896800000895d */ /* 0x004fea0003900000 */
[----:B------:R-:W2:Y:S02]  /*a3a0*/  @!P0 SYNCS.PHASECHK.TRANS64 P0, [R0+URZ], R4 ;  /* 0x00000004000085a7 */ /* 0x000ea400080010ff */
[----:B--2---:R-:W-:Y:S05]  /*a3b0*/  @!P0 BRA `(.L_x_183) ;  /* 0xfffffffc00f08947 */ /* 0x004fea000383ffff */
[----:B------:R-:W-:Y:S05]  /*a3c0*/  BRA `(.L_x_75) ;  /* 0xffffff9400a87947 */ /* 0x000fea000383ffff */
.L_x_80:
[----:B-1----:R-:W-:-:S07]  /*a3d0*/  MOV R0, UR8 ;  /* 0x0000000800007c02 */ /* 0x002fce0008000f00 */
.L_x_184:
[----:B-1----:R1:W2:Y:S02]  /*a3e0*/  SYNCS.PHASECHK.TRANS64.TRYWAIT P0, [R0+URZ], R2 ;  /* 0x00000002000075a7 */ /* 0x0022a400080011ff */
[----:B--2---:R-:W-:Y:S05]  /*a3f0*/  @!P0 NANOSLEEP.SYNCS 0x989680 ;  /* 0x009896800000895d */ /* 0x004fea0003900000 */
[----:B------:R-:W2:Y:S02]  /*a400*/  @!P0 SYNCS.PHASECHK.TRANS64 P0, [R0+URZ], R2 ;  /* 0x00000002000085a7 */ /* 0x000ea400080010ff */
[----:B--2---:R-:W-:Y:S05]  /*a410*/  @!P0 BRA `(.L_x_184) ;  /* 0xfffffffc00f08947 */ /* 0x004fea000383ffff */
[----:B------:R-:W-:Y:S05]  /*a420*/  BRA `(.L_x_185) ;  /* 0xffffff98009c7947 */ /* 0x000fea000383ffff */
.L_x_81:
[----:B------:R-:W-:-:S07]  /*a430*/  MOV R0, UR8 ;  /* 0x0000000800007c02 */ /* 0x000fce0008000f00 */
.L_x_186:
[----:B-1----:R1:W2:Y:S02]  /*a440*/  SYNCS.PHASECHK.TRANS64.TRYWAIT P0, [R0+URZ], R3 ;  /* 0x00000003000075a7 */ /* 0x0022a400080011ff */
[----:B--2---:R-:W-:Y:S05]  /*a450*/  @!P0 NANOSLEEP.SYNCS 0x989680 ;  /* 0x009896800000895d */ /* 0x004fea0003900000 */
[----:B------:R-:W2:Y:S02]  /*a460*/  @!P0 SYNCS.PHASECHK.TRANS64 P0, [R0+URZ], R3 ;  /* 0x00000003000085a7 */ /* 0x000ea400080010ff */
[----:B--2---:R-:W-:Y:S05]  /*a470*/  @!P0 BRA `(.L_x_186) ;  /* 0xfffffffc00f08947 */ /* 0x004fea000383ffff */
[----:B------:R-:W-:Y:S05]  /*a480*/  BRA `(.L_x_187) ;  /* 0xffffff9800a87947 */ /* 0x000fea000383ffff */
.L_x_82:
[----:B------:R-:W-:-:S07]  /*a490*/  MOV R0, UR8 ;  /* 0x0000000800007c02 */ /* 0x000fce0008000f00 */
.L_x_188:
[----:B-1----:R1:W2:Y:S02]  /*a4a0*/  SYNCS.PHASECHK.TRANS64.TRYWAIT P0, [R0+URZ], R3 ;  /* 0x00000003000075a7 */ /* 0x0022a400080011ff */
[----:B--2---:R-:W-:Y:S05]  /*a4b0*/  @!P0 NANOSLEEP.SYNCS 0x989680 ;  /* 0x009896800000895d */ /* 0x004fea0003900000 */
[----:B------:R-:W2:Y:S02]  /*a4c0*/  @!P0 SYNCS.PHASECHK.TRANS64 P0, [R0+URZ], R3 ;  /* 0x00000003000085a7 */ /* 0x000ea400080010ff */
[----:B--2---:R-:W-:Y:S05]  /*a4d0*/  @!P0 BRA `(.L_x_188) ;  /* 0xfffffffc00f08947 */ /* 0x004fea000383ffff */
[----:B------:R-:W-:Y:S05]  /*a4e0*/  BRA `(.L_x_189) ;  /* 0xffffff9800b47947 */ /* 0x000fea000383ffff */
.L_x_85:
[----:B------:R-:W-:-:S07]  /*a4f0*/  MOV R0, UR7 ;  /* 0x0000000700007c02 */ /* 0x000fce0008000f00 */
.L_x_190:
[----:B-1----:R1:W2:Y:S02]  /*a500*/  SYNCS.PHASECHK.TRANS64.TRYWAIT P1, [R0+URZ+0x150], R2 ;  /* 0x00015002000075a7 */ /* 0x0022a400080211ff */
[----:B--2---:R-:W-:Y:S05]  /*a510*/  @!P1 NANOSLEEP.SYNCS 0x989680 ;  /* 0x009896800000995d */ /* 0x004fea0003900000 */
[----:B------:R-:W2:Y:S02]  /*a520*/  @!P1 SYNCS.PHASECHK.TRANS64 P1, [R0+URZ+0x150], R2 ;  /* 0x00015002000095a7 */ /* 0x000ea400080210ff */
[----:B--2---:R-:W-:Y:S05]  /*a530*/  @!P1 BRA `(.L_x_190) ;  /* 0xfffffffc00f09947 */ /* 0x004fea000383ffff */
[----:B------:R-:W-:Y:S05]  /*a540*/  BRA `(.L_x_191) ;  /* 0xffffff9c00007947 */ /* 0x000fea000383ffff */
.L_x_90:
[----:B----4-:R4:W1:Y:S02]  /*a550*/  SYNCS.PHASECHK.TRANS64.TRYWAIT P0, [R0+URZ+0xd0], R2 ;  /* 0x0000d002000075a7 */ /* 0x01086400080011ff */
[----:B-1----:R-:W-:Y:S05]  /*a560*/  @!P0 NANOSLEEP.SYNCS 0x989680 ;  /* 0x009896800000895d */ /* 0x002fea0003900000 */
[----:B------:R-:W1:Y:S02]  /*a570*/  @!P0 SYNCS.PHASECHK.TRANS64 P0, [R0+URZ+0xd0], R2 ;  /* 0x0000d002000085a7 */ /* 0x000e6400080010ff */
[----:B-1----:R-:W-:Y:S05]  /*a580*/  @!P0 BRA `(.L_x_90) ;  /* 0xfffffffc00f08947 */ /* 0x002fea000383ffff */
[----:B------:R-:W-:Y:S05]  /*a590*/  BRA `(.L_x_192) ;  /* 0xffffffa000147947 */ /* 0x000fea000383ffff */
.L_x_93:
[----:B------:R-:W-:Y:S07]  /*a5a0*/  MOV R0, UR6 ;  /* 0x0000000600007c02 */ /* 0x000fee0008000f00 */
.L_x_193:
[----:B-1----:R1:W4:Y:S02]  /*a5b0*/  SYNCS.PHASECHK.TRANS64.TRYWAIT P0, [R0+URZ+0xc8], R2 ;  /* 0x0000c802000075a7 */ /* 0x00232400080011ff */
[----:B----4-:R-:W-:Y:S05]  /*a5c0*/  @!P0 NANOSLEEP.SYNCS 0x989680 ;  /* 0x009896800000895d */ /* 0x010fea0003900000 */
[----:B------:R-:W4:Y:S02]  /*a5d0*/  @!P0 SYNCS.PHASECHK.TRANS64 P0, [R0+URZ+0xc8], R2 ;  /* 0x0000c802000085a7 */ /* 0x000f2400080010ff */
[----:B----4-:R-:W-:Y:S05]  /*a5e0*/  @!P0 BRA `(.L_x_193) ;  /* 0xfffffffc00f08947 */ /* 0x010fea000383ffff */
[----:B------:R-:W-:Y:S05]  /*a5f0*/  BRA `(.L_x_92) ;  /* 0xffffffa000f47947 */ /* 0x000fea000383ffff */
.L_x_96:
[----:B------:R-:W-:Y:S07]  /*a600*/  MOV R0, UR6 ;  /* 0x0000000600007c02 */ /* 0x000fee0008000f00 */
.L_x_194:
[----:B-1----:R1:W2:Y:S02]  /*a610*/  SYNCS.PHASECHK.TRANS64.TRYWAIT P0, [R0+URZ+0xa0], R14 ;  /* 0x0000a00e000075a7 */ /* 0x0022a400080011ff */
[----:B--2---:R-:W-:Y:S05]  /*a620*/  @!P0 NANOSLEEP.SYNCS 0x989680 ;  /* 0x009896800000895d */ /* 0x004fea0003900000 */
[----:B------:R-:W2:Y:S02]  /*a630*/  @!P0 SYNCS.PHASECHK.TRANS64 P0, [R0+URZ+0xa0], R14 ;  /* 0x0000a00e000085a7 */ /* 0x000ea400080010ff */
[----:B--2---:R-:W-:Y:S05]  /*a640*/  @!P0 BRA `(.L_x_194) ;  /* 0xfffffffc00f08947 */ /* 0x004fea000383ffff */
[----:B------:R-:W-:Y:S05]  /*a650*/  BRA `(.L_x_195) ;  /* 0xffffffa4006c7947 */ /* 0x000fea000383ffff */
.L_x_97:
[----:B------:R-:W-:Y:S07]  /*a660*/  MOV R0, UR6 ;  /* 0x0000000600007c02 */ /* 0x000fee0008000f00 */
.L_x_196:
[----:B-1----:R1:W2:Y:S02]  /*a670*/  SYNCS.PHASECHK.TRANS64.TRYWAIT P0, [R0+URZ+0xa8], R14 ;  /* 0x0000a80e000075a7 */ /* 0x0022a400080011ff */
[----:B--2---:R-:W-:Y:S05]  /*a680*/  @!P0 NANOSLEEP.SYNCS 0x989680 ;  /* 0x009896800000895d */ /* 0x004fea0003900000 */
[----:B------:R-:W2:Y:S02]  /*a690*/  @!P0 SYNCS.PHASECHK.TRANS64 P0, [R0+URZ+0xa8], R14 ;  /* 0x0000a80e000085a7 */ /* 0x000ea400080010ff */
[----:B--2---:R-:W-:Y:S05]  /*a6a0*/  @!P0 BRA `(.L_x_196) ;  /* 0xfffffffc00f08947 */ /* 0x004fea000383ffff */
[----:B------:R-:W-:Y:S05]  /*a6b0*/  BRA `(.L_x_197) ;  /* 0xffffffa400c47947 */ /* 0x000fea000383ffff */
.L_x_98:
[----:B------:R-:W-:Y:S07]  /*a6c0*/  MOV R0, UR6 ;  /* 0x0000000600007c02 */ /* 0x000fee0008000f00 */
.L_x_198:
[----:B-1----:R1:W2:Y:S02]  /*a6d0*/  SYNCS.PHASECHK.TRANS64.TRYWAIT P0, [R0+URZ+0xb0], R14 ;  /* 0x0000b00e000075a7 */ /* 0x0022a400080011ff */
[----:B--2---:R-:W-:Y:S05]  /*a6e0*/  @!P0 NANOSLEEP.SYNCS 0x989680 ;  /* 0x009896800000895d */ /* 0x004fea0003900000 */
[----:B------:R-:W2:Y:S02]  /*a6f0*/  @!P0 SYNCS.PHASECHK.TRANS64 P0, [R0+URZ+0xb0], R14 ;  /* 0x0000b00e000085a7 */ /* 0x000ea400080010ff */
[----:B--2---:R-:W-:Y:S05]  /*a700*/  @!P0 BRA `(.L_x_198) ;  /* 0xfffffffc00f08947 */ /* 0x004fea000383ffff */
[----:B------:R-:W-:Y:S05]  /*a710*/  BRA `(.L_x_199) ;  /* 0xffffffa800247947 */ /* 0x000fea000383ffff */
.L_x_99:
[----:B------:R-:W-:Y:S07]  /*a720*/  MOV R0, UR6 ;  /* 0x0000000600007c02 */ /* 0x000fee0008000f00 */
.L_x_200:
[----:B-1----:R1:W2:Y:S02]  /*a730*/  SYNCS.PHASECHK.TRANS64.TRYWAIT P0, [R0+URZ+0xb8], R14 ;  /* 0x0000b80e000075a7 */ /* 0x0022a400080011ff */
[----:B--2---:R-:W-:Y:S05]  /*a740*/  @!P0 NANOSLEEP.SYNCS 0x989680 ;  /* 0x009896800000895d */ /* 0x004fea0003900000 */
[----:B------:R-:W2:Y:S02]  /*a750*/  @!P0 SYNCS.PHASECHK.TRANS64 P0, [R0+URZ+0xb8], R14 ;  /* 0x0000b80e000085a7 */ /* 0x000ea400080010ff */
[----:B--2---:R-:W-:Y:S05]  /*a760*/  @!P0 BRA `(.L_x_200) ;  /* 0xfffffffc00f08947 */ /* 0x004fea000383ffff */
[----:B------:R-:W-:Y:S05]  /*a770*/  BRA `(.L_x_201) ;  /* 0xffffffa800c47947 */ /* 0x000fea000383ffff */
.L_x_101:
[----:B------:R-:W-:-:S07]  /*a780*/  MOV R0, UR6 ;  /* 0x0000000600007c02 */ /* 0x000fce0008000f00 */
.L_x_202:
[----:B-1----:R1:W2:Y:S02]  /*a790*/  SYNCS.PHASECHK.TRANS64.TRYWAIT P0, [R0+URZ+0xa0], R2 ;  /* 0x0000a002000075a7 */ /* 0x0022a400080011ff */
[----:B--2---:R-:W-:Y:S05]  /*a7a0*/  @!P0 NANOSLEEP.SYNCS 0x989680 ;  /* 0x009896800000895d */ /* 0x004fea0003900000 */
[----:B------:R-:W2:Y:S02]  /*a7b0*/  @!P0 SYNCS.PHASECHK.TRANS64 P0, [R0+URZ+0xa0], R2 ;  /* 0x0000a002000085a7 */ /* 0x000ea400080010ff */
[----:B--2---:R-:W-:Y:S05]  /*a7c0*/  @!P0 BRA `(.L_x_202) ;  /* 0xfffffffc00f08947 */ /* 0x004fea000383ffff */
[----:B------:R-:W-:Y:S05]  /*a7d0*/  BRA `(.L_x_203) ;  /* 0xffffffac004c7947 */ /* 0x000fea000383ffff */
.L_x_102:
[----:B-1----:R-:W-:-:S07]  /*a7e0*/  MOV R0, UR6 ;  /* 0x0000000600007c02 */ /* 0x002fce0008000f00 */
.L_x_204:
[----:B-1----:R1:W2:Y:S02]  /*a7f0*/  SYNCS.PHASECHK.TRANS64.TRYWAIT P0, [R0+URZ+0xa8], R2 ;  /* 0x0000a802000075a7 */ /* 0x0022a400080011ff */
[----:B--2---:R-:W-:Y:S05]  /*a800*/  @!P0 NANOSLEEP.SYNCS 0x989680 ;  /* 0x009896800000895d */ /* 0x004fea0003900000 */
[----:B------:R-:W2:Y:S02]  /*a810*/  @!P0 SYNCS.PHASECHK.TRANS64 P0, [R0+URZ+0xa8], R2 ;  /* 0x0000a802000085a7 */ /* 0x000ea400080010ff */
[----:B--2---:R-:W-:Y:S05]  /*a820*/  @!P0 BRA `(.L_x_204) ;  /* 0xfffffffc00f08947 */ /* 0x004fea000383ffff */
[----:B------:R-:W-:Y:S05]  /*a830*/  BRA `(.L_x_205) ;  /* 0xffffffac003c7947 */ /* 0x000fea000383ffff */
.L_x_103:
[----:B-1----:R-:W-:-:S07]  /*a840*/  MOV R0, UR6 ;  /* 0x0000000600007c02 */ /* 0x002fce0008000f00 */
.L_x_206:
[----:B-1----:R1:W2:Y:S02]  /*a850*/  SYNCS.PHASECHK.TRANS64.TRYWAIT P0, [R0+URZ+0xb0], R2 ;  /* 0x0000b002000075a7 */ /* 0x0022a400080011ff */
[----:B--2---:R-:W-:Y:S05]  /*a860*/  @!P0 NANOSLEEP.SYNCS 0x989680 ;  /* 0x009896800000895d */ /* 0x004fea0003900000 */
[----:B------:R-:W2:Y:S02]  /*a870*/  @!P0 SYNCS.PHASECHK.TRANS64 P0, [R0+URZ+0xb0], R2 ;  /* 0x0000b002000085a7 */ /* 0x000ea400080010ff */
[----:B--2---:R-:W-:Y:S05]  /*a880*/  @!P0 BRA `(.L_x_206) ;  /* 0xfffffffc00f08947 */ /* 0x004fea000383ffff */
[----:B------:R-:W-:Y:S05]  /*a890*/  BRA `(.L_x_207) ;  /* 0xffffffac002c7947 */ /* 0x000fea000383ffff */
.L_x_105:
[----:B--2---:R2:W3:Y:S02]  /*a8a0*/  SYNCS.PHASECHK.TRANS64.TRYWAIT P0, [R0+URZ+0xd0], R2 ;  /* 0x0000d002000075a7 */ /* 0x0044e400080011ff */
[----:B---3--:R-:W-:Y:S05]  /*a8b0*/  @!P0 NANOSLEEP.SYNCS 0x989680 ;  /* 0x009896800000895d */ /* 0x008fea0003900000 */
[----:B------:R-:W3:Y:S02]  /*a8c0*/  @!P0 SYNCS.PHASECHK.TRANS64 P0, [R0+URZ+0xd0], R2 ;  /* 0x0000d002000085a7 */ /* 0x000ee400080010ff */
[----:B---3--:R-:W-:Y:S05]  /*a8d0*/  @!P0 BRA `(.L_x_105) ;  /* 0xfffffffc00f08947 */ /* 0x008fea000383ffff */
[----:B------:R-:W-:Y:S05]  /*a8e0*/  BRA `(.L_x_208) ;  /* 0xffffffb000287947 */ /* 0x000fea000383ffff */
.L_x_117:
[----:B-1----:R-:W-:Y:S04]  /*a8f0*/  MOV R3, UR44 ;  /* 0x0000002c00037c02 */ /* 0x002fe80008000f00 */
[----:B------:R1:W2:Y:S03]  /*a900*/  SYNCS.PHASECHK.TRANS64.TRYWAIT P0, [R3+URZ+0x80], R4 ;  /* 0x00008004030075a7 */ /* 0x0002a600080011ff */
[----:B--2---:R-:W-:Y:S05]  /*a910*/  @!P0 NANOSLEEP.SYNCS 0x989680 ;  /* 0x009896800000895d */ /* 0x004fea0003900000 */
[----:B------:R-:W2:Y:S02]  /*a920*/  @!P0 SYNCS.PHASECHK.TRANS64 P0, [R3+URZ+0x80], R4 ;  /* 0x00008004030085a7 */ /* 0x000ea400080010ff */
[----:B--2---:R-:W-:Y:S05]  /*a930*/  @!P0 BRA `(.L_x_117) ;  /* 0xfffffffc00ec8947 */ /* 0x004fea000383ffff */
[----:B------:R-:W-:Y:S05]  /*a940*/  BRA `(.L_x_116) ;  /* 0xffffffbc00847947 */ /* 0x000fea000383ffff */
.L_x_119:
[----:B-1----:R1:W4:Y:S02]  /*a950*/  SYNCS.PHASECHK.TRANS64.TRYWAIT P1, [R120+URZ+0xf0], R0 ;  /* 0x0000f000780075a7 */ /* 0x00232400080211ff */
[----:B----4-:R-:W-:Y:S05]  /*a960*/  @!P1 NANOSLEEP.SYNCS 0x989680 ;  /* 0x009896800000995d */ /* 0x010fea0003900000 */
[----:B------:R-:W4:Y:S02]  /*a970*/  @!P1 SYNCS.PHASECHK.TRANS64 P1, [R120+URZ+0xf0], R0 ;  /* 0x0000f000780095a7 */ /* 0x000f2400080210ff */
[----:B----4-:R-:W-:Y:S05]  /*a980*/  @!P1 BRA `(.L_x_119) ;  /* 0xfffffffc00f09947 */ /* 0x010fea000383ffff */
[----:B------:R-:W-:Y:S05]  /*a990*/  BRA `(.L_x_118) ;  /* 0xffffffbc00ac7947 */ /* 0x000fea000383ffff */
.L_x_128:
[----:B---3--:R3:W4:Y:S02]  /*a9a0*/  SYNCS.PHASECHK.TRANS64.TRYWAIT P0, [R3+URZ+0x80], R0 ;  /* 0x00008000030075a7 */ /* 0x00872400080011ff */
[----:B----4-:R-:W-:Y:S05]  /*a9b0*/  @!P0 NANOSLEEP.SYNCS 0x989680 ;  /* 0x009896800000895d */ /* 0x010fea0003900000 */
[----:B------:R-:W4:Y:S02]  /*a9c0*/  @!P0 SYNCS.PHASECHK.TRANS64 P0, [R3+URZ+0x80], R0 ;  /* 0x00008000030085a7 */ /* 0x000f2400080010ff */
[----:B----4-:R-:W-:Y:S05]  /*a9d0*/  @!P0 BRA `(.L_x_128) ;  /* 0xfffffffc00f08947 */ /* 0x010fea000383ffff */
[----:B------:R-:W-:Y:S05]  /*a9e0*/  BRA `(.L_x_127) ;  /* 0xffffffc800987947 */ /* 0x000fea000383ffff */
.L_x_136:
[----:B---3--:R3:W4:Y:S02]  /*a9f0*/  SYNCS.PHASECHK.TRANS64.TRYWAIT P0, [R0+URZ+0x80], R7 ;  /* 0x00008007000075a7 */ /* 0x00872400080011ff */
[----:B----4-:R-:W-:Y:S05]  /*aa00*/  @!P0 NANOSLEEP.SYNCS 0x989680 ;  /* 0x009896800000895d */ /* 0x010fea0003900000 */
[----:B------:R-:W4:Y:S02]  /*aa10*/  @!P0 SYNCS.PHASECHK.TRANS64 P0, [R0+URZ+0x80], R7 ;  /* 0x00008007000085a7 */ /* 0x000f2400080010ff */
[----:B----4-:R-:W-:Y:S05]  /*aa20*/  @!P0 BRA `(.L_x_136) ;  /* 0xfffffffc00f08947 */ /* 0x010fea000383ffff */
[----:B------:R-:W-:Y:S05]  /*aa30*/  BRA `(.L_x_135) ;  /* 0xffffffd400ac7947 */ /* 0x000fea000383ffff */
.L_x_144:
[----:B---3--:R3:W4:Y:S02]  /*aa40*/  SYNCS.PHASECHK.TRANS64.TRYWAIT P0, [R0+URZ+0x80], R6 ;  /* 0x00008006000075a7 */ /* 0x00872400080011ff */
[----:B----4-:R-:W-:Y:S05]  /*aa50*/  @!P0 NANOSLEEP.SYNCS 0x989680 ;  /* 0x009896800000895d */ /* 0x010fea0003900000 */
[----:B------:R-:W4:Y:S02]  /*aa60*/  @!P0 SYNCS.PHASECHK.TRANS64 P0, [R0+URZ+0x80], R6 ;  /* 0x00008006000085a7 */ /* 0x000f2400080010ff */
[----:B----4-:R-:W-:Y:S05]  /*aa70*/  @!P0 BRA `(.L_x_144) ;  /* 0xfffffffc00f08947 */ /* 0x010fea000383ffff */
[----:B------:R-:W-:Y:S05]  /*aa80*/  BRA `(.L_x_143) ;  /* 0xffffffe000c07947 */ /* 0x000fea000383ffff */
        .weak           $__internal_0_$__cuda_sm10x_tcgen05_guardrail_trap_col_being_dealloced_not_returned_by_alloc
        .type           $__internal_0_$__cuda_sm10x_tcgen05_guardrail_trap_col_being_dealloced_not_returned_by_alloc,@function
        .size           $__internal_0_$__cuda_sm10x_tcgen05_guardrail_trap_col_being_dealloced_not_returned_by_alloc,($__internal_1_$__cuda_sm10x_tcgen05_guardrail_trap_phase_invalid_during_alloc - $__internal_0_$__cuda_sm10x_tcgen05_guardrail_trap_col_being_dealloced_not_returned_by_alloc)
$__internal_0_$__cuda_sm10x_tcgen05_guardrail_trap_col_being_dealloced_not_returned_by_alloc:
[----:B------:R-:W-:Y:S05]  /*aa90*/  BPT.TRAP 0x1 ;  /* 0x000000040000795c */ /* 0x000fea0000300000 */
[----:B------:R-:W-:-:S04]  /*aaa0*/  HFMA2 R3, -RZ, RZ, 0, 0 ;  /* 0x00000000ff037431 */ /* 0x000fc800000001ff */
[----:B------:R-:W-:Y:S05]  /*aab0*/  RET.REL.NODEC R2 `(_ZN7cutlass13device_kernelINS_4gemm6kernel13GemmUniversalIN4cute5tupleIJiiiiEEENS1_10collective13CollectiveMmaINS1_35MainloopSm100TmaUmmaWarpSpecializedILi8ELi2ELi4ENS5_IJNS4_1CILi2EEENSA_ILi1EEESC_EEEEENS5_IJNSA_ILi128EEENSA_ILi256EEENSA_ILi64EEEEEENS_6half_tENS5_IJlSC_lEEESJ_SK_NS4_8TiledMMAINS4_8MMA_AtomIJNS4_26SM100_MMA_F16BF16_2x1SM_SSISJ_SJ_fLi128ELi256ELNS4_4UMMA5MajorE0ELSP_0ELNSO_7ScaleInE0ELSQ_0EEEEEENS4_6LayoutINS5_IJSC_SC_SC_EEENS5_IJNSA_ILi0EEESV_SV_EEEEENS5_IJNS4_10UnderscoreESY_SY_EEEEENS4_18SM100_TMA_2SM_LOADENS4_14ComposedLayoutINS4_7SwizzleILi3ELi4ELi3EEENS4_18smem_ptr_flag_bitsILi16EEENST_INS5_IJNSA_ILi8EEESH_EEENS5_IJSH_SC_EEEEEEEvNS4_8identityES11_S1B_vS1C_EENS_8epilogue10collective18CollectiveEpilogueINS1E_23Sm100TmaWarpSpecializedILi4ELi2ELi32ELb1ELb0EEEJNS5_IJSH_SG_SH_EEENS5_IJNST_ISH_SC_EENST_INS5_IJNSA_ILi32EEESB_EEENS5_IJSC_SF_EEEEEEEESJ_SK_SJ_SK_NS1E_6fusion15FusionCallbacksIS1I_NS1Q_17LinCombPerRowBiasISJ_fSJ_SJ_fLi8ELNS_15FloatRoundStyleE2EEES1J_S1P_JEEENS4_5SM1004TMEM4LOAD26SM100_TMEM_LOAD_32dp32b32xENS4_13SM90_TMA_LOADENS12_INS13_ILi2ELi4ELi3EEES16_NST_INS5_IJS17_S1L_EEENS5_IJS1L_SC_EEEEEEENS4_39AutoVectorizingCopyWithAssumedAlignmentILi128EEENS4_14SM90_TMA_STOREES25_S27_S27_EEEvvEEEEvNT_6ParamsE) ;  /* 0xffffff5402507950 */ /* 0x000fea0003c3ffff */
        .weak           $__internal_1_$__cuda_sm10x_tcgen05_guardrail_trap_phase_invalid_during_alloc
        .type           $__internal_1_$__cuda_sm10x_tcgen05_guardrail_trap_phase_invalid_during_alloc,@function
        .size           $__internal_1_$__cuda_sm10x_tcgen05_guardrail_trap_phase_invalid_during_alloc,($__internal_2_$__cuda_sm10x_tcgen05_guardrail_trap_unallocated_columns_being_dealloced - $__internal_1_$__cuda_sm10x_tcgen05_guardrail_trap_phase_invalid_during_alloc)
$__internal_1_$__cuda_sm10x_tcgen05_guardrail_trap_phase_invalid_during_alloc:
[----:B------:R-:W-:Y:S05]  /*aac0*/  BPT.TRAP 0x1 ;  /* 0x000000040000795c */ /* 0x000fea0000300000 */
[----:B------:R-:W-:-:S04]  /*aad0*/  MOV R3, 0x0 ;  /* 0x0000000000037802 */ /* 0x000fc80000000f00 */
[----:B------:R-:W-:Y:S05]  /*aae0*/  RET.REL.NODEC R2 `(_ZN7cutlass13device_kernelINS_4gemm6kernel13GemmUniversalIN4cute5tupleIJiiiiEEENS1_10collective13CollectiveMmaINS1_35MainloopSm100TmaUmmaWarpSpecializedILi8ELi2ELi4ENS5_IJNS4_1CILi2EEENSA_ILi1EEESC_EEEEENS5_IJNSA_ILi128EEENSA_ILi256EEENSA_ILi64EEEEEENS_6half_tENS5_IJlSC_lEEESJ_SK_NS4_8TiledMMAINS4_8MMA_AtomIJNS4_26SM100_MMA_F16BF16_2x1SM_SSISJ_SJ_fLi128ELi256ELNS4_4UMMA5MajorE0ELSP_0ELNSO_7ScaleInE0ELSQ_0EEEEEENS4_6LayoutINS5_IJSC_SC_SC_EEENS5_IJNSA_ILi0EEESV_SV_EEEEENS5_IJNS4_10UnderscoreESY_SY_EEEEENS4_18SM100_TMA_2SM_LOADENS4_14ComposedLayoutINS4_7SwizzleILi3ELi4ELi3EEENS4_18smem_ptr_flag_bitsILi16EEENST_INS5_IJNSA_ILi8EEESH_EEENS5_IJSH_SC_EEEEEEEvNS4_8identityES11_S1B_vS1C_EENS_8epilogue10collective18CollectiveEpilogueINS1E_23Sm100TmaWarpSpecializedILi4ELi2ELi32ELb1ELb0EEEJNS5_IJSH_SG_SH_EEENS5_IJNST_ISH_SC_EENST_INS5_IJNSA_ILi32EEESB_EEENS5_IJSC_SF_EEEEEEEESJ_SK_SJ_SK_NS1E_6fusion15FusionCallbacksIS1I_NS1Q_17LinCombPerRowBiasISJ_fSJ_SJ_fLi8ELNS_15FloatRoundStyleE2EEES1J_S1P_JEEENS4_5SM1004TMEM4LOAD26SM100_TMEM_LOAD_32dp32b32xENS4_13SM90_TMA_LOADENS12_INS13_ILi2ELi4ELi3EEES16_NST_INS5_IJS17_S1L_EEENS5_IJS1L_SC_EEEEEEENS4_39AutoVectorizingCopyWithAssumedAlignmentILi128EEENS4_14SM90_TMA_STOREES25_S27_S27_EEEvvEEEEvNT_6ParamsE) ;  /* 0xffffff5402447950 */ /* 0x000fea0003c3ffff */
        .weak           $__internal_2_$__cuda_sm10x_tcgen05_guardrail_trap_unallocated_columns_being_dealloced
        .type           $__internal_2_$__cuda_sm10x_tcgen05_guardrail_trap_unallocated_columns_being_dealloced,@function
        .size           $__internal_2_$__cuda_sm10x_tcgen05_guardrail_trap_unallocated_columns_being_dealloced,(.L_x_210 - $__internal_2_$__cuda_sm10x_tcgen05_guardrail_trap_unallocated_columns_being_dealloced)
$__internal_2_$__cuda_sm10x_tcgen05_guardrail_trap_unallocated_columns_being_dealloced:
[----:B------:R-:W-:Y:S05]  /*aaf0*/  BPT.TRAP 0x1 ;  /* 0x000000040000795c */ /* 0x000fea0000300000 */
[----:B------:R-:W-:-:S04]  /*ab00*/  HFMA2 R3, -RZ, RZ, 0, 0 ;  /* 0x00000000ff037431 */ /* 0x000fc800000001ff */
[----:B------:R-:W-:Y:S05]  /*ab10*/  RET.REL.NODEC R2 `(_ZN7cutlass13device_kernelINS_4gemm6kernel13GemmUniversalIN4cute5tupleIJiiiiEEENS1_10collective13CollectiveMmaINS1_35MainloopSm100TmaUmmaWarpSpecializedILi8ELi2ELi4ENS5_IJNS4_1CILi2EEENSA_ILi1EEESC_EEEEENS5_IJNSA_ILi128EEENSA_ILi256EEENSA_ILi64EEEEEENS_6half_tENS5_IJlSC_lEEESJ_SK_NS4_8TiledMMAINS4_8MMA_AtomIJNS4_26SM100_MMA_F16BF16_2x1SM_SSISJ_SJ_fLi128ELi256ELNS4_4UMMA5MajorE0ELSP_0ELNSO_7ScaleInE0ELSQ_0EEEEEENS4_6LayoutINS5_IJSC_SC_SC_EEENS5_IJNSA_ILi0EEESV_SV_EEEEENS5_IJNS4_10UnderscoreESY_SY_EEEEENS4_18SM100_TMA_2SM_LOADENS4_14ComposedLayoutINS4_7SwizzleILi3ELi4ELi3EEENS4_18smem_ptr_flag_bitsILi16EEENST_INS5_IJNSA_ILi8EEESH_EEENS5_IJSH_SC_EEEEEEEvNS4_8identityES11_S1B_vS1C_EENS_8epilogue10collective18CollectiveEpilogueINS1E_23Sm100TmaWarpSpecializedILi4ELi2ELi32ELb1ELb0EEEJNS5_IJSH_SG_SH_EEENS5_IJNST_ISH_SC_EENST_INS5_IJNSA_ILi32EEESB_EEENS5_IJSC_SF_EEEEEEEESJ_SK_SJ_SK_NS1E_6fusion15FusionCallbacksIS1I_NS1Q_17LinCombPerRowBiasISJ_fSJ_SJ_fLi8ELNS_15FloatRoundStyleE2EEES1J_S1P_JEEENS4_5SM1004TMEM4LOAD26SM100_TMEM_LOAD_32dp32b32xENS4_13SM90_TMA_LOADENS12_INS13_ILi2ELi4ELi3EEES16_NST_INS5_IJS17_S1L_EEENS5_IJS1L_SC_EEEEEEENS4_39AutoVectorizingCopyWithAssumedAlignmentILi128EEENS4_14SM90_TMA_STOREES25_S27_S27_EEEvvEEEEvNT_6ParamsE) ;  /* 0xffffff5402387950 */ /* 0x000fea0003c3ffff */
.L_x_209:
[----:B------:R-:W-:-:S00]  /*ab20*/  BRA `(.L_x_209) ;  /* 0xfffffffc00fc7947 */ /* 0x000fc0000383ffff */
[----:B------:R-:W-:-:S00]  /*ab30*/  NOP ;  /* 0x0000000000007918 */ /* 0x000fc00000000000 */
        /* <DEDUP_REMOVED lines=12> */
.L_x_210:


//--------------------- .nv.global.init           --------------------------
	.section	.nv.global.init,"aw",@progbits
.nv.global.init:
	.type		$str$27,@object
	.size		$str$27,($str$28 - $str$27)
$str$27:
        /*0000*/ 	.byte	0x28, 0x61, 0x64, 0x64, 0x72, 0x65, 0x73, 0x73, 0x20, 0x26, 0x20, 0x6d, 0x61, 0x73, 0x6b, 0x29
        /*0010*/ 	.byte	0x20, 0x3d, 0x3d, 0x20, 0x30, 0x00
	.type		$str$28,@object
	.size		$str$28,($str$26 - $str$28)
$str$28:
        /*0016*/ 	.byte	0x2f, 0x74, 0x6d, 0x70, 0x2f, 0x63, 0x75, 0x74, 0x6c, 0x61, 0x73, 0x73, 0x5f, 0x73, 0x77, 0x65
        /*0026*/ 	.byte	0x65, 0x70, 0x5f, 0x73, 0x72, 0x63, 0x2f, 0x69, 0x6e, 0x63, 0x6c, 0x75, 0x64, 0x65, 0x2f, 0x63
        /*0036*/ 	.byte	0x75, 0x74, 0x65, 0x2f, 0x70, 0x6f, 0x69, 0x6e, 0x74, 0x65, 0x72, 0x5f, 0x66, 0x6c, 0x61, 0x67
        /*0046*/ 	.byte	0x67, 0x65, 0x64, 0x2e, 0x68, 0x70, 0x70, 0x00
	.type		$str$26,@object
	.size		$str$26,($str$25 - $str$26)
$str$26:
        /*004e*/ 	.byte	0x2f, 0x74, 0x6d, 0x70, 0x2f, 0x63, 0x75, 0x74, 0x6c, 0x61, 0x73, 0x73, 0x5f, 0x73, 0x77, 0x65
        /*005e*/ 	.byte	0x65, 0x70, 0x5f, 0x73, 0x72, 0x63, 0x2f, 0x69, 0x6e, 0x63, 0x6c, 0x75, 0x64, 0x65, 0x2f, 0x63
        /*006e*/ 	.byte	0x75, 0x74, 0x65, 0x2f, 0x61, 0x74, 0x6f, 0x6d, 0x2f, 0x63, 0x6f, 0x70, 0x79, 0x5f, 0x74, 0x72
        /*007e*/ 	.byte	0x61, 0x69, 0x74, 0x73, 0x5f, 0x73, 0x6d, 0x31, 0x30, 0x30, 0x2e, 0x68, 0x70, 0x70, 0x00
	.type		$str$25,@object
	.size		$str$25,(__unnamed_1 - $str$25)
$str$25:
        /*008d*/ 	.byte	0x28, 0x28, 0x75, 0x69, 0x6e, 0x74, 0x33, 0x32, 0x5f, 0x74, 0x28, 0x74, 0x68, 0x72, 0x65, 0x61
        /*009d*/ 	.byte	0x64, 0x49, 0x64, 0x78, 0x2e, 0x78, 0x29, 0x20, 0x2f, 0x20, 0x33, 0x32, 0x29, 0x20, 0x25, 0x20
        /*00ad*/ 	.byte	0x34, 0x29, 0x20, 0x3d, 0x3d, 0x20, 0x28, 0x28, 0x28, 0x74, 0x6d, 0x65, 0x6d, 0x5f, 0x61, 0x64
        /*00bd*/ 	.byte	0x64, 0x72, 0x20, 0x3e, 0x3e, 0x20, 0x31, 0x36, 0x29, 0x20, 0x2f, 0x20, 0x33, 0x32, 0x29, 0x20
        /*00cd*/ 	.byte	0x25, 0x20, 0x34, 0x29, 0x00
	.type		__unnamed_1,@object
	.size		__unnamed_1,(__unnamed_2 - __unnamed_1)
__unnamed_1:
        /*00d2*/ 	.byte	0x61, 0x75, 0x74, 0x6f, 0x20, 0x63, 0x75, 0x74, 0x65, 0x3a, 0x3a, 0x61, 0x73, 0x5f, 0x70, 0x6f
        /* <DEDUP_REMOVED lines=24> */
        /*0262*/ 	.byte	0x39, 0x36, 0x3e, 0x3e, 0x3e, 0x3e, 0x5d, 0x00
	.type		__unnamed_2,@object
	.size		__unnamed_2,(.L_2 - __unnamed_2)
__unnamed_2:
        /* <DEDUP_REMOVED lines=42> */
        /*050a*/ 	.byte	0x3e, 0x3e, 0x5d, 0x00
.L_2:


//--------------------- .nv.shared._ZN7cutlass13device_kernelINS_4gemm6kernel13GemmUniversalIN4cute5tupleIJiiiiEEENS1_10collective13CollectiveMmaINS1_35MainloopSm100TmaUmmaWarpSpecializedILi8ELi2ELi4ENS5_IJNS4_1CILi2EEENSA_ILi1EEESC_EEEEENS5_IJNSA_ILi128EEENSA_ILi256EEENSA_ILi64EEEEEENS_6half_tENS5_IJlSC_lEEESJ_SK_NS4_8TiledMMAINS4_8MMA_AtomIJNS4_26SM100_MMA_F16BF16_2x1SM_SSISJ_SJ_fLi128ELi256ELNS4_4UMMA5MajorE0ELSP_0ELNSO_7ScaleInE0ELSQ_0EEEEEENS4_6LayoutINS5_IJSC_SC_SC_EEENS5_IJNSA_ILi0EEESV_SV_EEEEENS5_IJNS4_10UnderscoreESY_SY_EEEEENS4_18SM100_TMA_2SM_LOADENS4_14ComposedLayoutINS4_7SwizzleILi3ELi4ELi3EEENS4_18smem_ptr_flag_bitsILi16EEENST_INS5_IJNSA_ILi8EEESH_EEENS5_IJSH_SC_EEEEEEEvNS4_8identityES11_S1B_vS1C_EENS_8epilogue10collective18CollectiveEpilogueINS1E_23Sm100TmaWarpSpecializedILi4ELi2ELi32ELb1ELb0EEEJNS5_IJSH_SG_SH_EEENS5_IJNST_ISH_SC_EENST_INS5_IJNSA_ILi32EEESB_EEENS5_IJSC_SF_EEEEEEEESJ_SK_SJ_SK_NS1E_6fusion15FusionCallbacksIS1I_NS1Q_17LinCombPerRowBiasISJ_fSJ_SJ_fLi8ELNS_15FloatRoundStyleE2EEES1J_S1P_JEEENS4_5SM1004TMEM4LOAD26SM100_TMEM_LOAD_32dp32b32xENS4_13SM90_TMA_LOADENS12_INS13_ILi2ELi4ELi3EEES16_NST_INS5_IJS17_S1L_EEENS5_IJS1L_SC_EEEEEEENS4_39AutoVectorizingCopyWithAssumedAlignmentILi128EEENS4_14SM90_TMA_STOREES25_S27_S27_EEEvvEEEEvNT_6ParamsE --------------------------
	.section	.nv.shared._ZN7cutlass13device_kernelINS_4gemm6kernel13GemmUniversalIN4cute5tupleIJiiiiEEENS1_10collective13CollectiveMmaINS1_35MainloopSm100TmaUmmaWarpSpecializedILi8ELi2ELi4ENS5_IJNS4_1CILi2EEENSA_ILi1EEESC_EEEEENS5_IJNSA_ILi128EEENSA_ILi256EEENSA_ILi64EEEEEENS_6half_tENS5_IJlSC_lEEESJ_SK_NS4_8TiledMMAINS4_8MMA_AtomIJNS4_26SM100_MMA_F16BF16_2x1SM_SSISJ_SJ_fLi128ELi256ELNS4_4UMMA5MajorE0ELSP_0ELNSO_7ScaleInE0ELSQ_0EEEEEENS4_6LayoutINS5_IJSC_SC_SC_EEENS5_IJNSA_ILi0EEESV_SV_EEEEENS5_IJNS4_10UnderscoreESY_SY_EEEEENS4_18SM100_TMA_2SM_LOADENS4_14ComposedLayoutINS4_7SwizzleILi3ELi4ELi3EEENS4_18smem_ptr_flag_bitsILi16EEENST_INS5_IJNSA_ILi8EEESH_EEENS5_IJSH_SC_EEEEEEEvNS4_8identityES11_S1B_vS1C_EENS_8epilogue10collective18CollectiveEpilogueINS1E_23Sm100TmaWarpSpecializedILi4ELi2ELi32ELb1ELb0EEEJNS5_IJSH_SG_SH_EEENS5_IJNST_ISH_SC_EENST_INS5_IJNSA_ILi32EEESB_EEENS5_IJSC_SF_EEEEEEEESJ_SK_SJ_SK_NS1E_6fusion15FusionCallbacksIS1I_NS1Q_17LinCombPerRowBiasISJ_fSJ_SJ_fLi8ELNS_15FloatRoundStyleE2EEES1J_S1P_JEEENS4_5SM1004TMEM4LOAD26SM100_TMEM_LOAD_32dp32b32xENS4_13SM90_TMA_LOADENS12_INS13_ILi2ELi4ELi3EEES16_NST_INS5_IJS17_S1L_EEENS5_IJS1L_SC_EEEEEEENS4_39AutoVectorizingCopyWithAssumedAlignmentILi128EEENS4_14SM90_TMA_STOREES25_S27_S27_EEEvvEEEEvNT_6ParamsE,"aw",@nobits
	.sectionflags	@""
	.align	16
	.zero		1024


//--------------------- .nv.shared.reserved.0     --------------------------
	.section	.nv.shared.reserved.0,"aw",@nobits
	.weak		__nv_reservedSMEM_offset_0_alias
	.size		__nv_reservedSMEM_offset_0_alias, 0, 64
	.other		__nv_reservedSMEM_offset_0_alias,@"STO_CUDA_RESERVED_SHARED STV_DEFAULT"
__nv_reservedSMEM_offset_0_alias:
	.zero		0
.nv.shared.reserved.0:
	.zero		64
	.weak		__nv_reservedSMEM_tcgen05_partition
	.type		__nv_reservedSMEM_tcgen05_partition,@object
	.size		__nv_reservedSMEM_tcgen05_partition,(.L_0 - __nv_reservedSMEM_tcgen05_partition)
__nv_reservedSMEM_tcgen05_partition:
	.zero		32
.L_0:


//--------------------- .nv.global                --------------------------
	.section	.nv.global,"aw",@nobits
.nv.global:
	.type		_ZN39_INTERNAL_1605a4e3_4_k_cu_cea13726_29114cute1_E,@object
	.size		_ZN39_INTERNAL_1605a4e3_4_k_cu_cea13726_29114cute1_E,(_ZN39_INTERNAL_1605a4e3_4_k_cu_cea13726_29114cuda3std3__45__cpo6cbeginE - _ZN39_INTERNAL_1605a4e3_4_k_cu_cea13726_29114cute1_E)
_ZN39_INTERNAL_1605a4e3_4_k_cu_cea13726_29114cute1_E:
	.zero		1
	.type		_ZN39_INTERNAL_1605a4e3_4_k_cu_cea13726_29114cuda3std3__45__cpo6cbeginE,@object
	.size		_ZN39_INTERNAL_1605a4e3_4_k_cu_cea13726_29114cuda3std3__45__cpo6cbeginE,(_ZN39_INTERNAL_1605a4e3_4_k_cu_cea13726_29114cuda3std3__48in_placeE - _ZN39_INTERNAL_1605a4e3_4_k_cu_cea13726_29114cuda3std3__45__cpo6cbeginE)
_ZN39_INTERNAL_1605a4e3_4_k_cu_cea13726_29114cuda3std3__45__cpo6cbeginE:
	.zero		1
	.type		_ZN39_INTERNAL_1605a4e3_4_k_cu_cea13726_29114cuda3std3__48in_placeE,@object
	.size		_ZN39_INTERNAL_1605a4e3_4_k_cu_cea13726_29114cuda3std3__48in_placeE,(_ZN39_INTERNAL_1605a4e3_4_k_cu_cea13726_29114cuda3std6ranges3__45__cpo9iter_moveE - _ZN39_INTERNAL_1605a4e3_4_k_cu_cea13726_29114cuda3std3__48in_placeE)
_ZN39_INTERNAL_1605a4e3_4_k_cu_cea13726_29114cuda3std3__48in_placeE:
	.zero		1
	.type		_ZN39_INTERNAL_1605a4e3_4_k_cu_cea13726_29114cuda3std6ranges3__45__cpo9iter_moveE,@object
	.size		_ZN39_INTERNAL_1605a4e3_4_k_cu_cea13726_29114cuda3std6ranges3__45__cpo9iter_moveE,(_ZN39_INTERNAL_1605a4e3_4_k_cu_cea13726_29114cuda3std3__45__cpo5beginE - _ZN39_INTERNAL_1605a4e3_4_k_cu_cea13726_29114cuda3std6ranges3__45__cpo9iter_moveE)
_ZN39_INTERNAL_1605a4e3_4_k_cu_cea13726_29114cuda3std6ranges3__45__cpo9iter_moveE:
	.zero		1
	.type		_ZN39_INTERNAL_1605a4e3_4_k_cu_cea13726_29114cuda3std3__45__cpo5beginE,@object
	.size		_ZN39_INTERNAL_1605a4e3_4_k_cu_cea13726_29114cuda3std3__45__cpo5beginE,(_ZN39_INTERNAL_1605a4e3_4_k_cu_cea13726_29114cuda3std3__441_GLOBAL__N__1605a4e3_4_k_cu_cea13726_29116ignoreE - _ZN39_INTERNAL_1605a4e3_4_k_cu_cea13726_29114cuda3std3__45__cpo5beginE)
_ZN39_INTERNAL_1605a4e3_4_k_cu_cea13726_29114cuda3std3__45__cpo5beginE:
	.zero		1
	.type		_ZN39_INTERNAL_1605a4e3_4_k_cu_cea13726_29114cuda3std3__441_GLOBAL__N__1605a4e3_4_k_cu_cea13726_29116ignoreE,@object
	.size		_ZN39_INTERNAL_1605a4e3_4_k_cu_cea13726_29114cuda3std3__441_GLOBAL__N__1605a4e3_4_k_cu_cea13726_29116ignoreE,(_ZN39_INTERNAL_1605a4e3_4_k_cu_cea13726_29114cute7productE - _ZN39_INTERNAL_1605a4e3_4_k_cu_cea13726_29114cuda3std3__441_GLOBAL__N__1605a4e3_4_k_cu_cea13726_29116ignoreE)
_ZN39_INTERNAL_1605a4e3_4_k_cu_cea13726_29114cuda3std3__441_GLOBAL__N__1605a4e3_4_k_cu_cea13726_29116ignoreE:
	.zero		1
	.type		_ZN39_INTERNAL_1605a4e3_4_k_cu_cea13726_29114cute7productE,@object
	.size		_ZN39_INTERNAL_1605a4e3_4_k_cu_cea13726_29114cute7productE,(_ZN39_INTERNAL_1605a4e3_4_k_cu_cea13726_29114cuda3std3__45__cpo3endE - _ZN39_INTERNAL_1605a4e3_4_k_cu_cea13726_29114cute7productE)
_ZN39_INTERNAL_1605a4e3_4_k_cu_cea13726_29114cute7productE:
	.zero		1
	.type		_ZN39_INTERNAL_1605a4e3_4_k_cu_cea13726_29114cuda3std3__45__cpo3endE,@object
	.size		_ZN39_INTERNAL_1605a4e3_4_k_cu_cea13726_29114cuda3std3__45__cpo3endE,(_ZN39_INTERNAL_1605a4e3_4_k_cu_cea13726_29114cuda3std3__419piecewise_constructE - _ZN39_INTERNAL_1605a4e3_4_k_cu_cea13726_29114cuda3std3__45__cpo3endE)
_ZN39_INTERNAL_1605a4e3_4_k_cu_cea13726_29114cuda3std3__45__cpo3endE:
	.zero		1
	.type		_ZN39_INTERNAL_1605a4e3_4_k_cu_cea13726_29114cuda3std3__419piecewise_constructE,@object
	.size		_ZN39_INTERNAL_1605a4e3_4_k_cu_cea13726_29114cuda3std3__419piecewise_constructE,(_ZN39_INTERNAL_1605a4e3_4_k_cu_cea13726_29114cuda3std3__45__cpo4cendE - _ZN39_INTERNAL_1605a4e3_4_k_cu_cea13726_29114cuda3std3__419piecewise_constructE)
_ZN39_INTERNAL_1605a4e3_4_k_cu_cea13726_29114cuda3std3__419piecewise_constructE:
	.zero		1
	.type		_ZN39_INTERNAL_1605a4e3_4_k_cu_cea13726_29114cuda3std3__45__cpo4cendE,@object
	.size		_ZN39_INTERNAL_1605a4e3_4_k_cu_cea13726_29114cuda3std3__45__cpo4cendE,(_ZN39_INTERNAL_1605a4e3_4_k_cu_cea13726_29114cuda3std6ranges3__45__cpo4swapE - _ZN39_INTERNAL_1605a4e3_4_k_cu_cea13726_29114cuda3std3__45__cpo4cendE)
_ZN39_INTERNAL_1605a4e3_4_k_cu_cea13726_29114cuda3std3__45__cpo4cendE:
	.zero		1
	.type		_ZN39_INTERNAL_1605a4e3_4_k_cu_cea13726_29114cuda3std6ranges3__45__cpo4swapE,@object
	.size		_ZN39_INTERNAL_1605a4e3_4_k_cu_cea13726_29114cuda3std6ranges3__45__cpo4swapE,(.L_10 - _ZN39_INTERNAL_1605a4e3_4_k_cu_cea13726_29114cuda3std6ranges3__45__cpo4swapE)
_ZN39_INTERNAL_1605a4e3_4_k_cu_cea13726_29114cuda3std6ranges3__45__cpo4swapE:
	.zero		1
.L_10:


//--------------------- .nv.constant0._ZN7cutlass13device_kernelINS_4gemm6kernel13GemmUniversalIN4cute5tupleIJiiiiEEENS1_10collective13CollectiveMmaINS1_35MainloopSm100TmaUmmaWarpSpecializedILi8ELi2ELi4ENS5_IJNS4_1CILi2EEENSA_ILi1EEESC_EEEEENS5_IJNSA_ILi128EEENSA_ILi256EEENSA_ILi64EEEEEENS_6half_tENS5_IJlSC_lEEESJ_SK_NS4_8TiledMMAINS4_8MMA_AtomIJNS4_26SM100_MMA_F16BF16_2x1SM_SSISJ_SJ_fLi128ELi256ELNS4_4UMMA5MajorE0ELSP_0ELNSO_7ScaleInE0ELSQ_0EEEEEENS4_6LayoutINS5_IJSC_SC_SC_EEENS5_IJNSA_ILi0EEESV_SV_EEEEENS5_IJNS4_10UnderscoreESY_SY_EEEEENS4_18SM100_TMA_2SM_LOADENS4_14ComposedLayoutINS4_7SwizzleILi3ELi4ELi3EEENS4_18smem_ptr_flag_bitsILi16EEENST_INS5_IJNSA_ILi8EEESH_EEENS5_IJSH_SC_EEEEEEEvNS4_8identityES11_S1B_vS1C_EENS_8epilogue10collective18CollectiveEpilogueINS1E_23Sm100TmaWarpSpecializedILi4ELi2ELi32ELb1ELb0EEEJNS5_IJSH_SG_SH_EEENS5_IJNST_ISH_SC_EENST_INS5_IJNSA_ILi32EEESB_EEENS5_IJSC_SF_EEEEEEEESJ_SK_SJ_SK_NS1E_6fusion15FusionCallbacksIS1I_NS1Q_17LinCombPerRowBiasISJ_fSJ_SJ_fLi8ELNS_15FloatRoundStyleE2EEES1J_S1P_JEEENS4_5SM1004TMEM4LOAD26SM100_TMEM_LOAD_32dp32b32xENS4_13SM90_TMA_LOADENS12_INS13_ILi2ELi4ELi3EEES16_NST_INS5_IJS17_S1L_EEENS5_IJS1L_SC_EEEEEEENS4_39AutoVectorizingCopyWithAssumedAlignmentILi128EEENS4_14SM90_TMA_STOREES25_S27_S27_EEEvvEEEEvNT_6ParamsE --------------------------
	.section	.nv.constant0._ZN7cutlass13device_kernelINS_4gemm6kernel13GemmUniversalIN4cute5tupleIJiiiiEEENS1_10collective13CollectiveMmaINS1_35MainloopSm100TmaUmmaWarpSpecializedILi8ELi2ELi4ENS5_IJNS4_1CILi2EEENSA_ILi1EEESC_EEEEENS5_IJNSA_ILi128EEENSA_ILi256EEENSA_ILi64EEEEEENS_6half_tENS5_IJlSC_lEEESJ_SK_NS4_8TiledMMAINS4_8MMA_AtomIJNS4_26SM100_MMA_F16BF16_2x1SM_SSISJ_SJ_fLi128ELi256ELNS4_4UMMA5MajorE0ELSP_0ELNSO_7ScaleInE0ELSQ_0EEEEEENS4_6LayoutINS5_IJSC_SC_SC_EEENS5_IJNSA_ILi0EEESV_SV_EEEEENS5_IJNS4_10UnderscoreESY_SY_EEEEENS4_18SM100_TMA_2SM_LOADENS4_14ComposedLayoutINS4_7SwizzleILi3ELi4ELi3EEENS4_18smem_ptr_flag_bitsILi16EEENST_INS5_IJNSA_ILi8EEESH_EEENS5_IJSH_SC_EEEEEEEvNS4_8identityES11_S1B_vS1C_EENS_8epilogue10collective18CollectiveEpilogueINS1E_23Sm100TmaWarpSpecializedILi4ELi2ELi32ELb1ELb0EEEJNS5_IJSH_SG_SH_EEENS5_IJNST_ISH_SC_EENST_INS5_IJNSA_ILi32EEESB_EEENS5_IJSC_SF_EEEEEEEESJ_SK_SJ_SK_NS1E_6fusion15FusionCallbacksIS1I_NS1Q_17LinCombPerRowBiasISJ_fSJ_SJ_fLi8ELNS_15FloatRoundStyleE2EEES1J_S1P_JEEENS4_5SM1004TMEM4LOAD26SM100_TMEM_LOAD_32dp32b32xENS4_13SM90_TMA_LOADENS12_INS13_ILi2ELi4ELi3EEES16_NST_INS5_IJS17_S1L_EEENS5_IJS1L_SC_EEEEEEENS4_39AutoVectorizingCopyWithAssumedAlignmentILi128EEENS4_14SM90_TMA_STOREES25_S27_S27_EEEvvEEEEvNT_6ParamsE,"a",@progbits
	.sectionflags	@""
	.align	4
.nv.constant0._ZN7cutlass13device_kernelINS_4gemm6kernel13GemmUniversalIN4cute5tupleIJiiiiEEENS1_10collective13CollectiveMmaINS1_35MainloopSm100TmaUmmaWarpSpecializedILi8ELi2ELi4ENS5_IJNS4_1CILi2EEENSA_ILi1EEESC_EEEEENS5_IJNSA_ILi128EEENSA_ILi256EEENSA_ILi64EEEEEENS_6half_tENS5_IJlSC_lEEESJ_SK_NS4_8TiledMMAINS4_8MMA_AtomIJNS4_26SM100_MMA_F16BF16_2x1SM_SSISJ_SJ_fLi128ELi256ELNS4_4UMMA5MajorE0ELSP_0ELNSO_7ScaleInE0ELSQ_0EEEEEENS4_6LayoutINS5_IJSC_SC_SC_EEENS5_IJNSA_ILi0EEESV_SV_EEEEENS5_IJNS4_10UnderscoreESY_SY_EEEEENS4_18SM100_TMA_2SM_LOADENS4_14ComposedLayoutINS4_7SwizzleILi3ELi4ELi3EEENS4_18smem_ptr_flag_bitsILi16EEENST_INS5_IJNSA_ILi8EEESH_EEENS5_IJSH_SC_EEEEEEEvNS4_8identityES11_S1B_vS1C_EENS_8epilogue10collective18CollectiveEpilogueINS1E_23Sm100TmaWarpSpecializedILi4ELi2ELi32ELb1ELb0EEEJNS5_IJSH_SG_SH_EEENS5_IJNST_ISH_SC_EENST_INS5_IJNSA_ILi32EEESB_EEENS5_IJSC_SF_EEEEEEEESJ_SK_SJ_SK_NS1E_6fusion15FusionCallbacksIS1I_NS1Q_17LinCombPerRowBiasISJ_fSJ_SJ_fLi8ELNS_15FloatRoundStyleE2EEES1J_S1P_JEEENS4_5SM1004TMEM4LOAD26SM100_TMEM_LOAD_32dp32b32xENS4_13SM90_TMA_LOADENS12_INS13_ILi2ELi4ELi3EEES16_NST_INS5_IJS17_S1L_EEENS5_IJS1L_SC_EEEEEEENS4_39AutoVectorizingCopyWithAssumedAlignmentILi128EEENS4_14SM90_TMA_STOREES25_S27_S27_EEEvvEEEEvNT_6ParamsE:
	.zero		2944


//--------------------- SYMBOLS --------------------------

	.type		.nv.reservedSmem.offset0,@object
	.size		.nv.reservedSmem.offset0,0x4
	.type		.nv.reservedSmem.cap,@object
	.size		.nv.reservedSmem.cap,0x4
	.type		__assertfail,@function
